//
// Generated by NVIDIA NVVM Compiler
//
// Compiler Build ID: CL-36424714
// Cuda compilation tools, release 13.0, V13.0.88
// Based on NVVM 20.0.0
//

.version 9.0
.target sm_100
.address_size 64

	// .globl	_Z19wiAtomicOnGlobalMemIdEvPT_ii

.visible .entry _Z19wiAtomicOnGlobalMemIdEvPT_ii(
	.param .u64 .ptr .align 1 _Z19wiAtomicOnGlobalMemIdEvPT_ii_param_0,
	.param .u32 _Z19wiAtomicOnGlobalMemIdEvPT_ii_param_1,
	.param .u32 _Z19wiAtomicOnGlobalMemIdEvPT_ii_param_2
)
{
	.reg .b32 	%r<8>;
	.reg .b64 	%rd<5>;
	.reg .b64 	%fd<3>;

	ld.param.u64 	%rd1, [_Z19wiAtomicOnGlobalMemIdEvPT_ii_param_0];
	ld.param.u32 	%r1, [_Z19wiAtomicOnGlobalMemIdEvPT_ii_param_1];
	cvta.to.global.u64 	%rd2, %rd1;
	mov.u32 	%r2, %ctaid.x;
	mov.u32 	%r3, %ntid.x;
	mov.u32 	%r4, %tid.x;
	mad.lo.s32 	%r5, %r2, %r3, %r4;
	div.u32 	%r6, %r5, %r1;
	mul.wide.u32 	%rd3, %r6, 8;
	add.s64 	%rd4, %rd2, %rd3;
	and.b32  	%r7, %r5, 1;
	cvt.rn.f64.u32 	%fd1, %r7;
	atom.global.add.f64 	%fd2, [%rd4], %fd1;
	ret;

}
	// .globl	_Z19woAtomicOnGlobalMemIdEvPT_ii
.visible .entry _Z19woAtomicOnGlobalMemIdEvPT_ii(
	.param .u64 .ptr .align 1 _Z19woAtomicOnGlobalMemIdEvPT_ii_param_0,
	.param .u32 _Z19woAtomicOnGlobalMemIdEvPT_ii_param_1,
	.param .u32 _Z19woAtomicOnGlobalMemIdEvPT_ii_param_2
)
{
	.reg .pred 	%p<6>;
	.reg .b32 	%r<26>;
	.reg .b64 	%rd<5>;
	.reg .b64 	%fd<21>;

	ld.param.u64 	%rd2, [_Z19woAtomicOnGlobalMemIdEvPT_ii_param_0];
	ld.param.u32 	%r14, [_Z19woAtomicOnGlobalMemIdEvPT_ii_param_1];
	mov.u32 	%r15, %ctaid.x;
	mov.u32 	%r16, %ntid.x;
	mov.u32 	%r17, %tid.x;
	mad.lo.s32 	%r1, %r15, %r16, %r17;
	mul.lo.s32 	%r24, %r14, %r1;
	add.s32 	%r3, %r24, %r14;
	setp.ge.u32 	%p1, %r24, %r3;
	@%p1 bra 	$L__BB1_8;
	cvta.to.global.u64 	%rd3, %rd2;
	mul.wide.u32 	%rd4, %r1, 8;
	add.s64 	%rd1, %rd3, %rd4;
	ld.global.f64 	%fd20, [%rd1];
	and.b32  	%r4, %r14, 3;
	setp.eq.s32 	%p2, %r4, 0;
	@%p2 bra 	$L__BB1_4;
	neg.s32 	%r22, %r4;
$L__BB1_3:
	.pragma "nounroll";
	and.b32  	%r18, %r24, 1;
	cvt.rn.f64.u32 	%fd12, %r18;
	add.f64 	%fd20, %fd20, %fd12;
	add.s32 	%r24, %r24, 1;
	add.s32 	%r22, %r22, 1;
	setp.ne.s32 	%p3, %r22, 0;
	@%p3 bra 	$L__BB1_3;
$L__BB1_4:
	add.s32 	%r19, %r14, -1;
	setp.lt.u32 	%p4, %r19, 3;
	@%p4 bra 	$L__BB1_7;
	and.b32  	%r20, %r24, 1;
	xor.b32  	%r21, %r20, 1;
	cvt.rn.f64.u32 	%fd6, %r20;
	cvt.rn.f64.u32 	%fd7, %r21;
	sub.s32 	%r25, %r24, %r3;
$L__BB1_6:
	add.f64 	%fd13, %fd20, %fd6;
	add.f64 	%fd14, %fd13, %fd7;
	add.f64 	%fd15, %fd14, %fd6;
	add.f64 	%fd20, %fd15, %fd7;
	add.s32 	%r25, %r25, 4;
	setp.ne.s32 	%p5, %r25, 0;
	@%p5 bra 	$L__BB1_6;
$L__BB1_7:
	st.global.f64 	[%rd1], %fd20;
$L__BB1_8:
	ret;

}
	// .globl	_Z19wiAtomicOnGlobalMemIiEvPT_ii
.visible .entry _Z19wiAtomicOnGlobalMemIiEvPT_ii(
	.param .u64 .ptr .align 1 _Z19wiAtomicOnGlobalMemIiEvPT_ii_param_0,
	.param .u32 _Z19wiAtomicOnGlobalMemIiEvPT_ii_param_1,
	.param .u32 _Z19wiAtomicOnGlobalMemIiEvPT_ii_param_2
)
{
	.reg .b32 	%r<9>;
	.reg .b64 	%rd<5>;

	ld.param.u64 	%rd1, [_Z19wiAtomicOnGlobalMemIiEvPT_ii_param_0];
	ld.param.u32 	%r1, [_Z19wiAtomicOnGlobalMemIiEvPT_ii_param_1];
	cvta.to.global.u64 	%rd2, %rd1;
	mov.u32 	%r2, %ctaid.x;
	mov.u32 	%r3, %ntid.x;
	mov.u32 	%r4, %tid.x;
	mad.lo.s32 	%r5, %r2, %r3, %r4;
	div.u32 	%r6, %r5, %r1;
	mul.wide.u32 	%rd3, %r6, 4;
	add.s64 	%rd4, %rd2, %rd3;
	and.b32  	%r7, %r5, 1;
	atom.global.add.u32 	%r8, [%rd4], %r7;
	ret;

}
	// .globl	_Z19woAtomicOnGlobalMemIiEvPT_ii
.visible .entry _Z19woAtomicOnGlobalMemIiEvPT_ii(
	.param .u64 .ptr .align 1 _Z19woAtomicOnGlobalMemIiEvPT_ii_param_0,
	.param .u32 _Z19woAtomicOnGlobalMemIiEvPT_ii_param_1,
	.param .u32 _Z19woAtomicOnGlobalMemIiEvPT_ii_param_2
)
{
	.reg .pred 	%p<6>;
	.reg .b32 	%r<45>;
	.reg .b64 	%rd<5>;

	ld.param.u64 	%rd2, [_Z19woAtomicOnGlobalMemIiEvPT_ii_param_0];
	ld.param.u32 	%r21, [_Z19woAtomicOnGlobalMemIiEvPT_ii_param_1];
	mov.u32 	%r22, %ctaid.x;
	mov.u32 	%r23, %ntid.x;
	mov.u32 	%r24, %tid.x;
	mad.lo.s32 	%r1, %r22, %r23, %r24;
	mul.lo.s32 	%r41, %r21, %r1;
	add.s32 	%r3, %r41, %r21;
	setp.ge.u32 	%p1, %r41, %r3;
	@%p1 bra 	$L__BB3_8;
	cvta.to.global.u64 	%rd3, %rd2;
	mul.wide.u32 	%rd4, %r1, 4;
	add.s64 	%rd1, %rd3, %rd4;
	ld.global.u32 	%r40, [%rd1];
	and.b32  	%r5, %r21, 3;
	setp.eq.s32 	%p2, %r5, 0;
	@%p2 bra 	$L__BB3_4;
	neg.s32 	%r37, %r5;
$L__BB3_3:
	.pragma "nounroll";
	and.b32  	%r26, %r41, 1;
	add.s32 	%r40, %r40, %r26;
	add.s32 	%r41, %r41, 1;
	add.s32 	%r37, %r37, 1;
	setp.ne.s32 	%p3, %r37, 0;
	@%p3 bra 	$L__BB3_3;
$L__BB3_4:
	add.s32 	%r27, %r21, -1;
	setp.lt.u32 	%p4, %r27, 3;
	@%p4 bra 	$L__BB3_7;
	shl.b32 	%r28, %r41, 1;
	and.b32  	%r29, %r28, 2;
	xor.b32  	%r30, %r29, 2;
	add.s32 	%r31, %r29, %r30;
	sub.s32 	%r43, %r41, %r3;
	sub.s32 	%r32, %r3, %r41;
	add.s32 	%r33, %r32, -4;
	shr.u32 	%r34, %r33, 2;
	mad.lo.s32 	%r35, %r34, %r31, %r40;
	add.s32 	%r36, %r35, %r30;
	add.s32 	%r40, %r36, %r29;
$L__BB3_6:
	add.s32 	%r43, %r43, 4;
	setp.ne.s32 	%p5, %r43, 0;
	@%p5 bra 	$L__BB3_6;
$L__BB3_7:
	st.global.u32 	[%rd1], %r40;
$L__BB3_8:
	ret;

}
	// .globl	_Z19wiAtomicOnGlobalMemIfEvPT_ii
.visible .entry _Z19wiAtomicOnGlobalMemIfEvPT_ii(
	.param .u64 .ptr .align 1 _Z19wiAtomicOnGlobalMemIfEvPT_ii_param_0,
	.param .u32 _Z19wiAtomicOnGlobalMemIfEvPT_ii_param_1,
	.param .u32 _Z19wiAtomicOnGlobalMemIfEvPT_ii_param_2
)
{
	.reg .b32 	%r<8>;
	.reg .b32 	%f<3>;
	.reg .b64 	%rd<5>;

	ld.param.u64 	%rd1, [_Z19wiAtomicOnGlobalMemIfEvPT_ii_param_0];
	ld.param.u32 	%r1, [_Z19wiAtomicOnGlobalMemIfEvPT_ii_param_1];
	cvta.to.global.u64 	%rd2, %rd1;
	mov.u32 	%r2, %ctaid.x;
	mov.u32 	%r3, %ntid.x;
	mov.u32 	%r4, %tid.x;
	mad.lo.s32 	%r5, %r2, %r3, %r4;
	div.u32 	%r6, %r5, %r1;
	mul.wide.u32 	%rd3, %r6, 4;
	add.s64 	%rd4, %rd2, %rd3;
	and.b32  	%r7, %r5, 1;
	cvt.rn.f32.u32 	%f1, %r7;
	atom.global.add.f32 	%f2, [%rd4], %f1;
	ret;

}
	// .globl	_Z19woAtomicOnGlobalMemIfEvPT_ii
.visible .entry _Z19woAtomicOnGlobalMemIfEvPT_ii(
	.param .u64 .ptr .align 1 _Z19woAtomicOnGlobalMemIfEvPT_ii_param_0,
	.param .u32 _Z19woAtomicOnGlobalMemIfEvPT_ii_param_1,
	.param .u32 _Z19woAtomicOnGlobalMemIfEvPT_ii_param_2
)
{
	.reg .pred 	%p<6>;
	.reg .b32 	%r<26>;
	.reg .b32 	%f<21>;
	.reg .b64 	%rd<5>;

	ld.param.u64 	%rd2, [_Z19woAtomicOnGlobalMemIfEvPT_ii_param_0];
	ld.param.u32 	%r14, [_Z19woAtomicOnGlobalMemIfEvPT_ii_param_1];
	mov.u32 	%r15, %ctaid.x;
	mov.u32 	%r16, %ntid.x;
	mov.u32 	%r17, %tid.x;
	mad.lo.s32 	%r1, %r15, %r16, %r17;
	mul.lo.s32 	%r24, %r14, %r1;
	add.s32 	%r3, %r24, %r14;
	setp.ge.u32 	%p1, %r24, %r3;
	@%p1 bra 	$L__BB5_8;
	cvta.to.global.u64 	%rd3, %rd2;
	mul.wide.u32 	%rd4, %r1, 4;
	add.s64 	%rd1, %rd3, %rd4;
	ld.global.f32 	%f20, [%rd1];
	and.b32  	%r4, %r14, 3;
	setp.eq.s32 	%p2, %r4, 0;
	@%p2 bra 	$L__BB5_4;
	neg.s32 	%r22, %r4;
$L__BB5_3:
	.pragma "nounroll";
	and.b32  	%r18, %r24, 1;
	cvt.rn.f32.u32 	%f12, %r18;
	add.f32 	%f20, %f20, %f12;
	add.s32 	%r24, %r24, 1;
	add.s32 	%r22, %r22, 1;
	setp.ne.s32 	%p3, %r22, 0;
	@%p3 bra 	$L__BB5_3;
$L__BB5_4:
	add.s32 	%r19, %r14, -1;
	setp.lt.u32 	%p4, %r19, 3;
	@%p4 bra 	$L__BB5_7;
	and.b32  	%r20, %r24, 1;
	xor.b32  	%r21, %r20, 1;
	cvt.rn.f32.u32 	%f6, %r20;
	cvt.rn.f32.u32 	%f7, %r21;
	sub.s32 	%r25, %r24, %r3;
$L__BB5_6:
	add.f32 	%f13, %f20, %f6;
	add.f32 	%f14, %f13, %f7;
	add.f32 	%f15, %f14, %f6;
	add.f32 	%f20, %f15, %f7;
	add.s32 	%r25, %r25, 4;
	setp.ne.s32 	%p5, %r25, 0;
	@%p5 bra 	$L__BB5_6;
$L__BB5_7:
	st.global.f32 	[%rd1], %f20;
$L__BB5_8:
	ret;

}
	// .globl	_Z19wiAtomicOnGlobalMemI6__halfEvPT_ii
.visible .entry _Z19wiAtomicOnGlobalMemI6__halfEvPT_ii(
	.param .u64 .ptr .align 1 _Z19wiAtomicOnGlobalMemI6__halfEvPT_ii_param_0,
	.param .u32 _Z19wiAtomicOnGlobalMemI6__halfEvPT_ii_param_1,
	.param .u32 _Z19wiAtomicOnGlobalMemI6__halfEvPT_ii_param_2
)
{
	.reg .b16 	%rs<4>;
	.reg .b32 	%r<8>;
	.reg .b64 	%rd<4>;

	ld.param.u64 	%rd2, [_Z19wiAtomicOnGlobalMemI6__halfEvPT_ii_param_0];
	ld.param.u32 	%r2, [_Z19wiAtomicOnGlobalMemI6__halfEvPT_ii_param_1];
	mov.u32 	%r3, %ctaid.x;
	mov.u32 	%r4, %ntid.x;
	mov.u32 	%r5, %tid.x;
	mad.lo.s32 	%r6, %r3, %r4, %r5;
	div.u32 	%r7, %r6, %r2;
	mul.wide.u32 	%rd3, %r7, 2;
	add.s64 	%rd1, %rd2, %rd3;
	and.b32  	%r1, %r6, 1;
	// begin inline asm
	cvt.rn.f16.u32 %rs1, %r1;
	// end inline asm
	// begin inline asm
	{ atom.add.noftz.f16 %rs2,[%rd1],%rs1; }

	// end inline asm
	ret;

}
	// .globl	_Z19woAtomicOnGlobalMemI6__halfEvPT_ii
.visible .entry _Z19woAtomicOnGlobalMemI6__halfEvPT_ii(
	.param .u64 .ptr .align 1 _Z19woAtomicOnGlobalMemI6__halfEvPT_ii_param_0,
	.param .u32 _Z19woAtomicOnGlobalMemI6__halfEvPT_ii_param_1,
	.param .u32 _Z19woAtomicOnGlobalMemI6__halfEvPT_ii_param_2
)
{
	.reg .pred 	%p<6>;
	.reg .b16 	%rs<35>;
	.reg .b32 	%r<26>;
	.reg .b64 	%rd<5>;

	ld.param.u64 	%rd2, [_Z19woAtomicOnGlobalMemI6__halfEvPT_ii_param_0];
	ld.param.u32 	%r14, [_Z19woAtomicOnGlobalMemI6__halfEvPT_ii_param_1];
	mov.u32 	%r15, %ctaid.x;
	mov.u32 	%r16, %ntid.x;
	mov.u32 	%r17, %tid.x;
	mad.lo.s32 	%r1, %r15, %r16, %r17;
	mul.lo.s32 	%r24, %r14, %r1;
	add.s32 	%r3, %r24, %r14;
	setp.ge.u32 	%p1, %r24, %r3;
	@%p1 bra 	$L__BB7_8;
	cvta.to.global.u64 	%rd3, %rd2;
	mul.wide.u32 	%rd4, %r1, 2;
	add.s64 	%rd1, %rd3, %rd4;
	ld.global.u16 	%rs34, [%rd1];
	and.b32  	%r4, %r14, 3;
	setp.eq.s32 	%p2, %r4, 0;
	@%p2 bra 	$L__BB7_4;
	neg.s32 	%r22, %r4;
$L__BB7_3:
	.pragma "nounroll";
	and.b32  	%r18, %r24, 1;
	// begin inline asm
	cvt.rn.f16.u32 %rs12, %r18;
	// end inline asm
	// begin inline asm
	{add.f16 %rs34,%rs34,%rs12;
}
	// end inline asm
	add.s32 	%r24, %r24, 1;
	add.s32 	%r22, %r22, 1;
	setp.ne.s32 	%p3, %r22, 0;
	@%p3 bra 	$L__BB7_3;
$L__BB7_4:
	add.s32 	%r19, %r14, -1;
	setp.lt.u32 	%p4, %r19, 3;
	@%p4 bra 	$L__BB7_7;
	and.b32  	%r20, %r24, 1;
	xor.b32  	%r21, %r20, 1;
	// begin inline asm
	cvt.rn.f16.u32 %rs16, %r20;
	// end inline asm
	// begin inline asm
	cvt.rn.f16.u32 %rs17, %r21;
	// end inline asm
	sub.s32 	%r25, %r24, %r3;
$L__BB7_6:
	// begin inline asm
	{add.f16 %rs18,%rs34,%rs16;
}
	// end inline asm
	// begin inline asm
	{add.f16 %rs21,%rs18,%rs17;
}
	// end inline asm
	// begin inline asm
	{add.f16 %rs24,%rs21,%rs16;
}
	// end inline asm
	// begin inline asm
	{add.f16 %rs34,%rs24,%rs17;
}
	// end inline asm
	add.s32 	%r25, %r25, 4;
	setp.ne.s32 	%p5, %r25, 0;
	@%p5 bra 	$L__BB7_6;
$L__BB7_7:
	st.global.u16 	[%rd1], %rs34;
$L__BB7_8:
	ret;

}
	// .globl	_Z19wiAtomicOnGlobalMemI13__nv_bfloat16EvPT_ii
.visible .entry _Z19wiAtomicOnGlobalMemI13__nv_bfloat16EvPT_ii(
	.param .u64 .ptr .align 1 _Z19wiAtomicOnGlobalMemI13__nv_bfloat16EvPT_ii_param_0,
	.param .u32 _Z19wiAtomicOnGlobalMemI13__nv_bfloat16EvPT_ii_param_1,
	.param .u32 _Z19wiAtomicOnGlobalMemI13__nv_bfloat16EvPT_ii_param_2
)
{
	.reg .b16 	%rs<4>;
	.reg .b32 	%r<8>;
	.reg .b64 	%rd<4>;

	ld.param.u64 	%rd2, [_Z19wiAtomicOnGlobalMemI13__nv_bfloat16EvPT_ii_param_0];
	ld.param.u32 	%r2, [_Z19wiAtomicOnGlobalMemI13__nv_bfloat16EvPT_ii_param_1];
	mov.u32 	%r3, %ctaid.x;
	mov.u32 	%r4, %ntid.x;
	mov.u32 	%r5, %tid.x;
	mad.lo.s32 	%r6, %r3, %r4, %r5;
	div.u32 	%r7, %r6, %r2;
	mul.wide.u32 	%rd3, %r7, 2;
	add.s64 	%rd1, %rd2, %rd3;
	and.b32  	%r1, %r6, 1;
	// begin inline asm
	cvt.rn.bf16.u32 %rs1, %r1;
	// end inline asm
	// begin inline asm
	{ atom.add.noftz.bf16 %rs2,[%rd1],%rs1; }

	// end inline asm
	ret;

}
	// .globl	_Z19woAtomicOnGlobalMemI13__nv_bfloat16EvPT_ii
.visible .entry _Z19woAtomicOnGlobalMemI13__nv_bfloat16EvPT_ii(
	.param .u64 .ptr .align 1 _Z19woAtomicOnGlobalMemI13__nv_bfloat16EvPT_ii_param_0,
	.param .u32 _Z19woAtomicOnGlobalMemI13__nv_bfloat16EvPT_ii_param_1,
	.param .u32 _Z19woAtomicOnGlobalMemI13__nv_bfloat16EvPT_ii_param_2
)
{
	.reg .pred 	%p<6>;
	.reg .b16 	%rs<35>;
	.reg .b32 	%r<26>;
	.reg .b64 	%rd<5>;

	ld.param.u64 	%rd2, [_Z19woAtomicOnGlobalMemI13__nv_bfloat16EvPT_ii_param_0];
	ld.param.u32 	%r14, [_Z19woAtomicOnGlobalMemI13__nv_bfloat16EvPT_ii_param_1];
	mov.u32 	%r15, %ctaid.x;
	mov.u32 	%r16, %ntid.x;
	mov.u32 	%r17, %tid.x;
	mad.lo.s32 	%r1, %r15, %r16, %r17;
	mul.lo.s32 	%r24, %r14, %r1;
	add.s32 	%r3, %r24, %r14;
	setp.ge.u32 	%p1, %r24, %r3;
	@%p1 bra 	$L__BB9_8;
	cvta.to.global.u64 	%rd3, %rd2;
	mul.wide.u32 	%rd4, %r1, 2;
	add.s64 	%rd1, %rd3, %rd4;
	ld.global.u16 	%rs34, [%rd1];
	and.b32  	%r4, %r14, 3;
	setp.eq.s32 	%p2, %r4, 0;
	@%p2 bra 	$L__BB9_4;
	neg.s32 	%r22, %r4;
$L__BB9_3:
	.pragma "nounroll";
	and.b32  	%r18, %r24, 1;
	// begin inline asm
	cvt.rn.bf16.u32 %rs12, %r18;
	// end inline asm
	// begin inline asm
	{ add.bf16 %rs34,%rs34,%rs12; }

	// end inline asm
	add.s32 	%r24, %r24, 1;
	add.s32 	%r22, %r22, 1;
	setp.ne.s32 	%p3, %r22, 0;
	@%p3 bra 	$L__BB9_3;
$L__BB9_4:
	add.s32 	%r19, %r14, -1;
	setp.lt.u32 	%p4, %r19, 3;
	@%p4 bra 	$L__BB9_7;
	and.b32  	%r20, %r24, 1;
	xor.b32  	%r21, %r20, 1;
	// begin inline asm
	cvt.rn.bf16.u32 %rs16, %r20;
	// end inline asm
	// begin inline asm
	cvt.rn.bf16.u32 %rs17, %r21;
	// end inline asm
	sub.s32 	%r25, %r24, %r3;
$L__BB9_6:
	// begin inline asm
	{ add.bf16 %rs18,%rs34,%rs16; }

	// end inline asm
	// begin inline asm
	{ add.bf16 %rs21,%rs18,%rs17; }

	// end inline asm
	// begin inline asm
	{ add.bf16 %rs24,%rs21,%rs16; }

	// end inline asm
	// begin inline asm
	{ add.bf16 %rs34,%rs24,%rs17; }

	// end inline asm
	add.s32 	%r25, %r25, 4;
	setp.ne.s32 	%p5, %r25, 0;
	@%p5 bra 	$L__BB9_6;
$L__BB9_7:
	st.global.u16 	[%rd1], %rs34;
$L__BB9_8:
	ret;

}


// ===== COMPILED SASS (sm_100) =====

	.target	sm_100

	.elftype	@"ET_EXEC"


//--------------------- .note.nv.tkinfo           --------------------------
	.section	.note.nv.tkinfo,"",@"SHT_NOTE"
	.sectionflags	@"SHF_NOTE_NV_TKINFO"
	.tkinfo
        /*0018*/ 	.word	0x00000002
        /*0030*/ 	.string	""
        /*0030*/ 	.string	"ptxas"
        /*0030*/ 	.string	"Cuda compilation tools, release 13.0, V13.0.88"
        /*0030*/ 	.string	"Build cuda_13.0.r13.0/compiler.36424714_0"
        /*0030*/ 	.string	"-arch sm_100 -m 64 "



//--------------------- .note.nv.cuinfo           --------------------------
	.section	.note.nv.cuinfo,"",@"SHT_NOTE"
	.sectionflags	@"SHF_NOTE_NV_CUINFO"
        /*0018*/ 	.short	0x0002
        /*001a*/ 	.short	0x0064
        /*001c*/ 	.short	0x0082
	.zero		2


//--------------------- .nv.info                  --------------------------
	.section	.nv.info,"",@"SHT_CUDA_INFO"
	.align	4


	//----- nvinfo : EIATTR_REGCOUNT
	.align		4
        /*0000*/ 	.byte	0x04, 0x2f
        /*0002*/ 	.short	(.L_1 - .L_0)
	.align		4
.L_0:
        /*0004*/ 	.word	index@(_Z19wiAtomicOnGlobalMemIdEvPT_ii)
        /*0008*/ 	.word	0x0000000a


	//----- nvinfo : EIATTR_FRAME_SIZE
	.align		4
.L_1:
        /*000c*/ 	.byte	0x04, 0x11
        /*000e*/ 	.short	(.L_3 - .L_2)
	.align		4
.L_2:
        /*0010*/ 	.word	index@(_Z19wiAtomicOnGlobalMemIdEvPT_ii)
        /*0014*/ 	.word	0x00000000


	//----- nvinfo : EIATTR_REGCOUNT
	.align		4
.L_3:
        /*0018*/ 	.byte	0x04, 0x2f
        /*001a*/ 	.short	(.L_5 - .L_4)
	.align		4
.L_4:
        /*001c*/ 	.word	index@(_Z19woAtomicOnGlobalMemIdEvPT_ii)
        /*0020*/ 	.word	0x0000000e


	//----- nvinfo : EIATTR_FRAME_SIZE
	.align		4
.L_5:
        /*0024*/ 	.byte	0x04, 0x11
        /*0026*/ 	.short	(.L_7 - .L_6)
	.align		4
.L_6:
        /*0028*/ 	.word	index@(_Z19woAtomicOnGlobalMemIdEvPT_ii)
        /*002c*/ 	.word	0x00000000


	//----- nvinfo : EIATTR_REGCOUNT
	.align		4
.L_7:
        /*0030*/ 	.byte	0x04, 0x2f
        /*0032*/ 	.short	(.L_9 - .L_8)
	.align		4
.L_8:
        /*0034*/ 	.word	index@(_Z19wiAtomicOnGlobalMemIiEvPT_ii)
        /*0038*/ 	.word	0x0000000a


	//----- nvinfo : EIATTR_FRAME_SIZE
	.align		4
.L_9:
        /*003c*/ 	.byte	0x04, 0x11
        /*003e*/ 	.short	(.L_11 - .L_10)
	.align		4
.L_10:
        /*0040*/ 	.word	index@(_Z19wiAtomicOnGlobalMemIiEvPT_ii)
        /*0044*/ 	.word	0x00000000


	//----- nvinfo : EIATTR_REGCOUNT
	.align		4
.L_11:
        /*0048*/ 	.byte	0x04, 0x2f
        /*004a*/ 	.short	(.L_13 - .L_12)
	.align		4
.L_12:
        /*004c*/ 	.word	index@(_Z19woAtomicOnGlobalMemIiEvPT_ii)
        /*0050*/ 	.word	0x0000000a


	//----- nvinfo : EIATTR_FRAME_SIZE
	.align		4
.L_13:
        /*0054*/ 	.byte	0x04, 0x11
        /*0056*/ 	.short	(.L_15 - .L_14)
	.align		4
.L_14:
        /*0058*/ 	.word	index@(_Z19woAtomicOnGlobalMemIiEvPT_ii)
        /*005c*/ 	.word	0x00000000


	//----- nvinfo : EIATTR_REGCOUNT
	.align		4
.L_15:
        /*0060*/ 	.byte	0x04, 0x2f
        /*0062*/ 	.short	(.L_17 - .L_16)
	.align		4
.L_16:
        /*0064*/ 	.word	index@(_Z19wiAtomicOnGlobalMemIfEvPT_ii)
        /*0068*/ 	.word	0x0000000a


	//----- nvinfo : EIATTR_FRAME_SIZE
	.align		4
.L_17:
        /*006c*/ 	.byte	0x04, 0x11
        /*006e*/ 	.short	(.L_19 - .L_18)
	.align		4
.L_18:
        /*0070*/ 	.word	index@(_Z19wiAtomicOnGlobalMemIfEvPT_ii)
        /*0074*/ 	.word	0x00000000


	//----- nvinfo : EIATTR_REGCOUNT
	.align		4
.L_19:
        /*0078*/ 	.byte	0x04, 0x2f
        /*007a*/ 	.short	(.L_21 - .L_20)
	.align		4
.L_20:
        /*007c*/ 	.word	index@(_Z19woAtomicOnGlobalMemIfEvPT_ii)
        /*0080*/ 	.word	0x0000000c


	//----- nvinfo : EIATTR_FRAME_SIZE
	.align		4
.L_21:
        /*0084*/ 	.byte	0x04, 0x11
        /*0086*/ 	.short	(.L_23 - .L_22)
	.align		4
.L_22:
        /*0088*/ 	.word	index@(_Z19woAtomicOnGlobalMemIfEvPT_ii)
        /*008c*/ 	.word	0x00000000


	//----- nvinfo : EIATTR_REGCOUNT
	.align		4
.L_23:
        /*0090*/ 	.byte	0x04, 0x2f
        /*0092*/ 	.short	(.L_25 - .L_24)
	.align		4
.L_24:
        /*0094*/ 	.word	index@(_Z19wiAtomicOnGlobalMemI6__halfEvPT_ii)
        /*0098*/ 	.word	0x0000000c


	//----- nvinfo : EIATTR_FRAME_SIZE
	.align		4
.L_25:
        /*009c*/ 	.byte	0x04, 0x11
        /*009e*/ 	.short	(.L_27 - .L_26)
	.align		4
.L_26:
        /*00a0*/ 	.word	index@(_Z19wiAtomicOnGlobalMemI6__halfEvPT_ii)
        /*00a4*/ 	.word	0x00000000


	//----- nvinfo : EIATTR_REGCOUNT
	.align		4
.L_27:
        /*00a8*/ 	.byte	0x04, 0x2f
        /*00aa*/ 	.short	(.L_29 - .L_28)
	.align		4
.L_28:
        /*00ac*/ 	.word	index@(_Z19woAtomicOnGlobalMemI6__halfEvPT_ii)
        /*00b0*/ 	.word	0x0000000a


	//----- nvinfo : EIATTR_FRAME_SIZE
	.align		4
.L_29:
        /*00b4*/ 	.byte	0x04, 0x11
        /*00b6*/ 	.short	(.L_31 - .L_30)
	.align		4
.L_30:
        /*00b8*/ 	.word	index@(_Z19woAtomicOnGlobalMemI6__halfEvPT_ii)
        /*00bc*/ 	.word	0x00000000


	//----- nvinfo : EIATTR_REGCOUNT
	.align		4
.L_31:
        /*00c0*/ 	.byte	0x04, 0x2f
        /*00c2*/ 	.short	(.L_33 - .L_32)
	.align		4
.L_32:
        /*00c4*/ 	.word	index@(_Z19wiAtomicOnGlobalMemI13__nv_bfloat16EvPT_ii)
        /*00c8*/ 	.word	0x0000000c


	//----- nvinfo : EIATTR_FRAME_SIZE
	.align		4
.L_33:
        /*00cc*/ 	.byte	0x04, 0x11
        /*00ce*/ 	.short	(.L_35 - .L_34)
	.align		4
.L_34:
        /*00d0*/ 	.word	index@(_Z19wiAtomicOnGlobalMemI13__nv_bfloat16EvPT_ii)
        /*00d4*/ 	.word	0x00000000


	//----- nvinfo : EIATTR_REGCOUNT
	.align		4
.L_35:
        /*00d8*/ 	.byte	0x04, 0x2f
        /*00da*/ 	.short	(.L_37 - .L_36)
	.align		4
.L_36:
        /*00dc*/ 	.word	index@(_Z19woAtomicOnGlobalMemI13__nv_bfloat16EvPT_ii)
        /*00e0*/ 	.word	0x0000000a


	//----- nvinfo : EIATTR_FRAME_SIZE
	.align		4
.L_37:
        /*00e4*/ 	.byte	0x04, 0x11
        /*00e6*/ 	.short	(.L_39 - .L_38)
	.align		4
.L_38:
        /*00e8*/ 	.word	index@(_Z19woAtomicOnGlobalMemI13__nv_bfloat16EvPT_ii)
        /*00ec*/ 	.word	0x00000000


	//----- nvinfo : EIATTR_MIN_STACK_SIZE
	.align		4
.L_39:
        /*00f0*/ 	.byte	0x04, 0x12
        /*00f2*/ 	.short	(.L_41 - .L_40)
	.align		4
.L_40:
        /*00f4*/ 	.word	index@(_Z19woAtomicOnGlobalMemI13__nv_bfloat16EvPT_ii)
        /*00f8*/ 	.word	0x00000000


	//----- nvinfo : EIATTR_MIN_STACK_SIZE
	.align		4
.L_41:
        /*00fc*/ 	.byte	0x04, 0x12
        /*00fe*/ 	.short	(.L_43 - .L_42)
	.align		4
.L_42:
        /*0100*/ 	.word	index@(_Z19wiAtomicOnGlobalMemI13__nv_bfloat16EvPT_ii)
        /*0104*/ 	.word	0x00000000


	//----- nvinfo : EIATTR_MIN_STACK_SIZE
	.align		4
.L_43:
        /*0108*/ 	.byte	0x04, 0x12
        /*010a*/ 	.short	(.L_45 - .L_44)
	.align		4
.L_44:
        /*010c*/ 	.word	index@(_Z19woAtomicOnGlobalMemI6__halfEvPT_ii)
        /*0110*/ 	.word	0x00000000


	//----- nvinfo : EIATTR_MIN_STACK_SIZE
	.align		4
.L_45:
        /*0114*/ 	.byte	0x04, 0x12
        /*0116*/ 	.short	(.L_47 - .L_46)
	.align		4
.L_46:
        /*0118*/ 	.word	index@(_Z19wiAtomicOnGlobalMemI6__halfEvPT_ii)
        /*011c*/ 	.word	0x00000000


	//----- nvinfo : EIATTR_MIN_STACK_SIZE
	.align		4
.L_47:
        /*0120*/ 	.byte	0x04, 0x12
        /*0122*/ 	.short	(.L_49 - .L_48)
	.align		4
.L_48:
        /*0124*/ 	.word	index@(_Z19woAtomicOnGlobalMemIfEvPT_ii)
        /*0128*/ 	.word	0x00000000


	//----- nvinfo : EIATTR_MIN_STACK_SIZE
	.align		4
.L_49:
        /*012c*/ 	.byte	0x04, 0x12
        /*012e*/ 	.short	(.L_51 - .L_50)
	.align		4
.L_50:
        /*0130*/ 	.word	index@(_Z19wiAtomicOnGlobalMemIfEvPT_ii)
        /*0134*/ 	.word	0x00000000


	//----- nvinfo : EIATTR_MIN_STACK_SIZE
	.align		4
.L_51:
        /*0138*/ 	.byte	0x04, 0x12
        /*013a*/ 	.short	(.L_53 - .L_52)
	.align		4
.L_52:
        /*013c*/ 	.word	index@(_Z19woAtomicOnGlobalMemIiEvPT_ii)
        /*0140*/ 	.word	0x00000000


	//----- nvinfo : EIATTR_MIN_STACK_SIZE
	.align		4
.L_53:
        /*0144*/ 	.byte	0x04, 0x12
        /*0146*/ 	.short	(.L_55 - .L_54)
	.align		4
.L_54:
        /*0148*/ 	.word	index@(_Z19wiAtomicOnGlobalMemIiEvPT_ii)
        /*014c*/ 	.word	0x00000000


	//----- nvinfo : EIATTR_MIN_STACK_SIZE
	.align		4
.L_55:
        /*0150*/ 	.byte	0x04, 0x12
        /*0152*/ 	.short	(.L_57 - .L_56)
	.align		4
.L_56:
        /*0154*/ 	.word	index@(_Z19woAtomicOnGlobalMemIdEvPT_ii)
        /*0158*/ 	.word	0x00000000


	//----- nvinfo : EIATTR_MIN_STACK_SIZE
	.align		4
.L_57:
        /*015c*/ 	.byte	0x04, 0x12
        /*015e*/ 	.short	(.L_59 - .L_58)
	.align		4
.L_58:
        /*0160*/ 	.word	index@(_Z19wiAtomicOnGlobalMemIdEvPT_ii)
        /*0164*/ 	.word	0x00000000
.L_59:


//--------------------- .nv.compat                --------------------------
	.section	.nv.compat,"",@"SHT_CUDA_COMPAT_INFO"
	.align	4
        /*0000*/ 	.byte	0x02, 0x09, 0x00, 0x00, 0x02, 0x02, 0x01, 0x00, 0x02, 0x05, 0x05, 0x00, 0x03, 0x07, 0x01, 0x01
        /*0010*/ 	.byte	0x02, 0x03, 0x00, 0x00, 0x02, 0x06, 0x01, 0x00, 0x04, 0x0b, 0x08, 0x00, 0x01, 0x00, 0x00, 0x00
        /*0020*/ 	.byte	0x00, 0x00, 0x00, 0x00


//--------------------- .nv.info._Z19woAtomicOnGlobalMemI13__nv_bfloat16EvPT_ii --------------------------
	.section	.nv.info._Z19woAtomicOnGlobalMemI13__nv_bfloat16EvPT_ii,"",@"SHT_CUDA_INFO"
	.sectionflags	@""
	.align	4


	//----- nvinfo : EIATTR_CUDA_API_VERSION
	.align		4
        /*0000*/ 	.byte	0x04, 0x37
        /*0002*/ 	.short	(.L_61 - .L_60)
.L_60:
        /*0004*/ 	.word	0x00000082


	//----- nvinfo : EIATTR_KPARAM_INFO
	.align		4
.L_61:
        /*0008*/ 	.byte	0x04, 0x17
        /*000a*/ 	.short	(.L_63 - .L_62)
.L_62:
        /*000c*/ 	.word	0x00000000
        /*0010*/ 	.short	0x0002
        /*0012*/ 	.short	0x000c
        /*0014*/ 	.byte	0x00, 0xf0, 0x11, 0x00


	//----- nvinfo : EIATTR_KPARAM_INFO
	.align		4
.L_63:
        /*0018*/ 	.byte	0x04, 0x17
        /*001a*/ 	.short	(.L_65 - .L_64)
.L_64:
        /*001c*/ 	.word	0x00000000
        /*0020*/ 	.short	0x0001
        /*0022*/ 	.short	0x0008
        /*0024*/ 	.byte	0x00, 0xf0, 0x11, 0x00


	//----- nvinfo : EIATTR_KPARAM_INFO
	.align		4
.L_65:
        /*0028*/ 	.byte	0x04, 0x17
        /*002a*/ 	.short	(.L_67 - .L_66)
.L_66:
        /*002c*/ 	.word	0x00000000
        /*0030*/ 	.short	0x0000
        /*0032*/ 	.short	0x0000
        /*0034*/ 	.byte	0x00, 0xf5, 0x21, 0x00


	//----- nvinfo : EIATTR_SPARSE_MMA_MASK
	.align		4
.L_67:
        /*0038*/ 	.byte	0x03, 0x50
        /*003a*/ 	.short	0x0000


	//----- nvinfo : EIATTR_MAXREG_COUNT
	.align		4
        /*003c*/ 	.byte	0x03, 0x1b
        /*003e*/ 	.short	0x00ff


	//----- nvinfo : EIATTR_MERCURY_ISA_VERSION
	.align		4
        /*0040*/ 	.byte	0x03, 0x5f
        /*0042*/ 	.short	0x0101


	//----- nvinfo : EIATTR_VRC_CTA_INIT_COUNT
	.align		4
        /*0044*/ 	.byte	0x02, 0x4a
	.zero		1
	.zero		1


	//----- nvinfo : EIATTR_EXIT_INSTR_OFFSETS
	.align		4
        /*0048*/ 	.byte	0x04, 0x1c
        /*004a*/ 	.short	(.L_69 - .L_68)


	//   ....[0]....
.L_68:
        /*004c*/ 	.word	0x00000090


	//   ....[1]....
        /*0050*/ 	.word	0x00000570


	//----- nvinfo : EIATTR_CRS_STACK_SIZE
	.align		4
.L_69:
        /*0054*/ 	.byte	0x04, 0x1e
        /*0056*/ 	.short	(.L_71 - .L_70)
.L_70:
        /*0058*/ 	.word	0x00000000


	//----- nvinfo : EIATTR_CBANK_PARAM_SIZE
	.align		4
.L_71:
        /*005c*/ 	.byte	0x03, 0x19
        /*005e*/ 	.short	0x0010


	//----- nvinfo : EIATTR_PARAM_CBANK
	.align		4
        /*0060*/ 	.byte	0x04, 0x0a
        /*0062*/ 	.short	(.L_73 - .L_72)
	.align		4
.L_72:
        /*0064*/ 	.word	index@(.nv.constant0._Z19woAtomicOnGlobalMemI13__nv_bfloat16EvPT_ii)
        /*0068*/ 	.short	0x0380
        /*006a*/ 	.short	0x0010


	//----- nvinfo : EIATTR_SW_WAR
	.align		4
.L_73:
        /*006c*/ 	.byte	0x04, 0x36
        /*006e*/ 	.short	(.L_75 - .L_74)
.L_74:
        /*0070*/ 	.word	0x00000008
.L_75:


//--------------------- .nv.info._Z19wiAtomicOnGlobalMemI13__nv_bfloat16EvPT_ii --------------------------
	.section	.nv.info._Z19wiAtomicOnGlobalMemI13__nv_bfloat16EvPT_ii,"",@"SHT_CUDA_INFO"
	.sectionflags	@""
	.align	4


	//----- nvinfo : EIATTR_CUDA_API_VERSION
	.align		4
        /*0000*/ 	.byte	0x04, 0x37
        /*0002*/ 	.short	(.L_77 - .L_76)
.L_76:
        /*0004*/ 	.word	0x00000082


	//----- nvinfo : EIATTR_KPARAM_INFO
	.align		4
.L_77:
        /*0008*/ 	.byte	0x04, 0x17
        /*000a*/ 	.short	(.L_79 - .L_78)
.L_78:
        /*000c*/ 	.word	0x00000000
        /*0010*/ 	.short	0x0002
        /*0012*/ 	.short	0x000c
        /*0014*/ 	.byte	0x00, 0xf0, 0x11, 0x00


	//----- nvinfo : EIATTR_KPARAM_INFO
	.align		4
.L_79:
        /*0018*/ 	.byte	0x04, 0x17
        /*001a*/ 	.short	(.L_81 - .L_80)
.L_80:
        /*001c*/ 	.word	0x00000000
        /*0020*/ 	.short	0x0001
        /*0022*/ 	.short	0x0008
        /*0024*/ 	.byte	0x00, 0xf0, 0x11, 0x00


	//----- nvinfo : EIATTR_KPARAM_INFO
	.align		4
.L_81:
        /*0028*/ 	.byte	0x04, 0x17
        /*002a*/ 	.short	(.L_83 - .L_82)
.L_82:
        /*002c*/ 	.word	0x00000000
        /*0030*/ 	.short	0x0000
        /*0032*/ 	.short	0x0000
        /*0034*/ 	.byte	0x00, 0xf5, 0x21, 0x00


	//----- nvinfo : EIATTR_SPARSE_MMA_MASK
	.align		4
.L_83:
        /*0038*/ 	.byte	0x03, 0x50
        /*003a*/ 	.short	0x0000


	//----- nvinfo : EIATTR_MAXREG_COUNT
	.align		4
        /*003c*/ 	.byte	0x03, 0x1b
        /*003e*/ 	.short	0x00ff


	//----- nvinfo : EIATTR_MERCURY_ISA_VERSION
	.align		4
        /*0040*/ 	.byte	0x03, 0x5f
        /*0042*/ 	.short	0x0101


	//----- nvinfo : EIATTR_VRC_CTA_INIT_COUNT
	.align		4
        /*0044*/ 	.byte	0x02, 0x4a
	.zero		1
	.zero		1


	//----- nvinfo : EIATTR_ATOM16_EMUL_INSTR_REG_MAP
	.align		4
        /*0048*/ 	.byte	0x04, 0x2e
        /*004a*/ 	.short	(.L_85 - .L_84)


	//   ....[0]....
.L_84:
        /*004c*/ 	.word	0x00000200
        /*0050*/ 	.short	0x0002
        /*0052*/ 	.short	0x0000


	//   ....[1]....
        /*0054*/ 	.word	0x00000260
        /*0058*/ 	.short	0x0002
        /*005a*/ 	.short	0x0000


	//----- nvinfo : EIATTR_EXIT_INSTR_OFFSETS
	.align		4
.L_85:
        /*005c*/ 	.byte	0x04, 0x1c
        /*005e*/ 	.short	(.L_87 - .L_86)


	//   ....[0]....
.L_86:
        /*0060*/ 	.word	0x000002a0


	//----- nvinfo : EIATTR_CRS_STACK_SIZE
	.align		4
.L_87:
        /*0064*/ 	.byte	0x04, 0x1e
        /*0066*/ 	.short	(.L_89 - .L_88)
.L_88:
        /*0068*/ 	.word	0x00000000


	//----- nvinfo : EIATTR_CBANK_PARAM_SIZE
	.align		4
.L_89:
        /*006c*/ 	.byte	0x03, 0x19
        /*006e*/ 	.short	0x0010


	//----- nvinfo : EIATTR_PARAM_CBANK
	.align		4
        /*0070*/ 	.byte	0x04, 0x0a
        /*0072*/ 	.short	(.L_91 - .L_90)
	.align		4
.L_90:
        /*0074*/ 	.word	index@(.nv.constant0._Z19wiAtomicOnGlobalMemI13__nv_bfloat16EvPT_ii)
        /*0078*/ 	.short	0x0380
        /*007a*/ 	.short	0x0010


	//----- nvinfo : EIATTR_SW_WAR
	.align		4
.L_91:
        /*007c*/ 	.byte	0x04, 0x36
        /*007e*/ 	.short	(.L_93 - .L_92)
.L_92:
        /*0080*/ 	.word	0x00000008
.L_93:


//--------------------- .nv.info._Z19woAtomicOnGlobalMemI6__halfEvPT_ii --------------------------
	.section	.nv.info._Z19woAtomicOnGlobalMemI6__halfEvPT_ii,"",@"SHT_CUDA_INFO"
	.sectionflags	@""
	.align	4


	//----- nvinfo : EIATTR_CUDA_API_VERSION
	.align		4
        /*0000*/ 	.byte	0x04, 0x37
        /*0002*/ 	.short	(.L_95 - .L_94)
.L_94:
        /*0004*/ 	.word	0x00000082


	//----- nvinfo : EIATTR_KPARAM_INFO
	.align		4
.L_95:
        /*0008*/ 	.byte	0x04, 0x17
        /*000a*/ 	.short	(.L_97 - .L_96)
.L_96:
        /*000c*/ 	.word	0x00000000
        /*0010*/ 	.short	0x0002
        /*0012*/ 	.short	0x000c
        /*0014*/ 	.byte	0x00, 0xf0, 0x11, 0x00


	//----- nvinfo : EIATTR_KPARAM_INFO
	.align		4
.L_97:
        /*0018*/ 	.byte	0x04, 0x17
        /*001a*/ 	.short	(.L_99 - .L_98)
.L_98:
        /*001c*/ 	.word	0x00000000
        /*0020*/ 	.short	0x0001
        /*0022*/ 	.short	0x0008
        /*0024*/ 	.byte	0x00, 0xf0, 0x11, 0x00


	//----- nvinfo : EIATTR_KPARAM_INFO
	.align		4
.L_99:
        /*0028*/ 	.byte	0x04, 0x17
        /*002a*/ 	.short	(.L_101 - .L_100)
.L_100:
        /*002c*/ 	.word	0x00000000
        /*0030*/ 	.short	0x0000
        /*0032*/ 	.short	0x0000
        /*0034*/ 	.byte	0x00, 0xf5, 0x21, 0x00


	//----- nvinfo : EIATTR_SPARSE_MMA_MASK
	.align		4
.L_101:
        /*0038*/ 	.byte	0x03, 0x50
        /*003a*/ 	.short	0x0000


	//----- nvinfo : EIATTR_MAXREG_COUNT
	.align		4
        /*003c*/ 	.byte	0x03, 0x1b
        /*003e*/ 	.short	0x00ff


	//----- nvinfo : EIATTR_MERCURY_ISA_VERSION
	.align		4
        /*0040*/ 	.byte	0x03, 0x5f
        /*0042*/ 	.short	0x0101


	//----- nvinfo : EIATTR_VRC_CTA_INIT_COUNT
	.align		4
        /*0044*/ 	.byte	0x02, 0x4a
	.zero		1
	.zero		1


	//----- nvinfo : EIATTR_EXIT_INSTR_OFFSETS
	.align		4
        /*0048*/ 	.byte	0x04, 0x1c
        /*004a*/ 	.short	(.L_103 - .L_102)


	//   ....[0]....
.L_102:
        /*004c*/ 	.word	0x00000090


	//   ....[1]....
        /*0050*/ 	.word	0x00000570


	//----- nvinfo : EIATTR_CRS_STACK_SIZE
	.align		4
.L_103:
        /*0054*/ 	.byte	0x04, 0x1e
        /*0056*/ 	.short	(.L_105 - .L_104)
.L_104:
        /*0058*/ 	.word	0x00000000


	//----- nvinfo : EIATTR_CBANK_PARAM_SIZE
	.align		4
.L_105:
        /*005c*/ 	.byte	0x03, 0x19
        /*005e*/ 	.short	0x0010


	//----- nvinfo : EIATTR_PARAM_CBANK
	.align		4
        /*0060*/ 	.byte	0x04, 0x0a
        /*0062*/ 	.short	(.L_107 - .L_106)
	.align		4
.L_106:
        /*0064*/ 	.word	index@(.nv.constant0._Z19woAtomicOnGlobalMemI6__halfEvPT_ii)
        /*0068*/ 	.short	0x0380
        /*006a*/ 	.short	0x0010


	//----- nvinfo : EIATTR_SW_WAR
	.align		4
.L_107:
        /*006c*/ 	.byte	0x04, 0x36
        /*006e*/ 	.short	(.L_109 - .L_108)
.L_108:
        /*0070*/ 	.word	0x00000008
.L_109:


//--------------------- .nv.info._Z19wiAtomicOnGlobalMemI6__halfEvPT_ii --------------------------
	.section	.nv.info._Z19wiAtomicOnGlobalMemI6__halfEvPT_ii,"",@"SHT_CUDA_INFO"
	.sectionflags	@""
	.align	4


	//----- nvinfo : EIATTR_CUDA_API_VERSION
	.align		4
        /*0000*/ 	.byte	0x04, 0x37
        /*0002*/ 	.short	(.L_111 - .L_110)
.L_110:
        /*0004*/ 	.word	0x00000082


	//----- nvinfo : EIATTR_KPARAM_INFO
	.align		4
.L_111:
        /*0008*/ 	.byte	0x04, 0x17
        /*000a*/ 	.short	(.L_113 - .L_112)
.L_112:
        /*000c*/ 	.word	0x00000000
        /*0010*/ 	.short	0x0002
        /*0012*/ 	.short	0x000c
        /*0014*/ 	.byte	0x00, 0xf0, 0x11, 0x00


	//----- nvinfo : EIATTR_KPARAM_INFO
	.align		4
.L_113:
        /*0018*/ 	.byte	0x04, 0x17
        /*001a*/ 	.short	(.L_115 - .L_114)
.L_114:
        /*001c*/ 	.word	0x00000000
        /*0020*/ 	.short	0x0001
        /*0022*/ 	.short	0x0008
        /*0024*/ 	.byte	0x00, 0xf0, 0x11, 0x00


	//----- nvinfo : EIATTR_KPARAM_INFO
	.align		4
.L_115:
        /*0028*/ 	.byte	0x04, 0x17
        /*002a*/ 	.short	(.L_117 - .L_116)
.L_116:
        /*002c*/ 	.word	0x00000000
        /*0030*/ 	.short	0x0000
        /*0032*/ 	.short	0x0000
        /*0034*/ 	.byte	0x00, 0xf5, 0x21, 0x00


	//----- nvinfo : EIATTR_SPARSE_MMA_MASK
	.align		4
.L_117:
        /*0038*/ 	.byte	0x03, 0x50
        /*003a*/ 	.short	0x0000


	//----- nvinfo : EIATTR_MAXREG_COUNT
	.align		4
        /*003c*/ 	.byte	0x03, 0x1b
        /*003e*/ 	.short	0x00ff


	//----- nvinfo : EIATTR_MERCURY_ISA_VERSION
	.align		4
        /*0040*/ 	.byte	0x03, 0x5f
        /*0042*/ 	.short	0x0101


	//----- nvinfo : EIATTR_VRC_CTA_INIT_COUNT
	.align		4
        /*0044*/ 	.byte	0x02, 0x4a
	.zero		1
	.zero		1


	//----- nvinfo : EIATTR_ATOM16_EMUL_INSTR_REG_MAP
	.align		4
        /*0048*/ 	.byte	0x04, 0x2e
        /*004a*/ 	.short	(.L_119 - .L_118)


	//   ....[0]....
.L_118:
        /*004c*/ 	.word	0x00000200
        /*0050*/ 	.short	0x0002
        /*0052*/ 	.short	0x0000


	//   ....[1]....
        /*0054*/ 	.word	0x00000260
        /*0058*/ 	.short	0x0002
        /*005a*/ 	.short	0x0000


	//----- nvinfo : EIATTR_EXIT_INSTR_OFFSETS
	.align		4
.L_119:
        /*005c*/ 	.byte	0x04, 0x1c
        /*005e*/ 	.short	(.L_121 - .L_120)


	//   ....[0]....
.L_120:
        /*0060*/ 	.word	0x000002a0


	//----- nvinfo : EIATTR_CRS_STACK_SIZE
	.align		4
.L_121:
        /*0064*/ 	.byte	0x04, 0x1e
        /*0066*/ 	.short	(.L_123 - .L_122)
.L_122:
        /*0068*/ 	.word	0x00000000


	//----- nvinfo : EIATTR_CBANK_PARAM_SIZE
	.align		4
.L_123:
        /*006c*/ 	.byte	0x03, 0x19
        /*006e*/ 	.short	0x0010


	//----- nvinfo : EIATTR_PARAM_CBANK
	.align		4
        /*0070*/ 	.byte	0x04, 0x0a
        /*0072*/ 	.short	(.L_125 - .L_124)
	.align		4
.L_124:
        /*0074*/ 	.word	index@(.nv.constant0._Z19wiAtomicOnGlobalMemI6__halfEvPT_ii)
        /*0078*/ 	.short	0x0380
        /*007a*/ 	.short	0x0010


	//----- nvinfo : EIATTR_SW_WAR
	.align		4
.L_125:
        /*007c*/ 	.byte	0x04, 0x36
        /*007e*/ 	.short	(.L_127 - .L_126)
.L_126:
        /*0080*/ 	.word	0x00000008
.L_127:


//--------------------- .nv.info._Z19woAtomicOnGlobalMemIfEvPT_ii --------------------------
	.section	.nv.info._Z19woAtomicOnGlobalMemIfEvPT_ii,"",@"SHT_CUDA_INFO"
	.sectionflags	@""
	.align	4


	//----- nvinfo : EIATTR_CUDA_API_VERSION
	.align		4
        /*0000*/ 	.byte	0x04, 0x37
        /*0002*/ 	.short	(.L_129 - .L_128)
.L_128:
        /*0004*/ 	.word	0x00000082


	//----- nvinfo : EIATTR_KPARAM_INFO
	.align		4
.L_129:
        /*0008*/ 	.byte	0x04, 0x17
        /*000a*/ 	.short	(.L_131 - .L_130)
.L_130:
        /*000c*/ 	.word	0x00000000
        /*0010*/ 	.short	0x0002
        /*0012*/ 	.short	0x000c
        /*0014*/ 	.byte	0x00, 0xf0, 0x11, 0x00


	//----- nvinfo : EIATTR_KPARAM_INFO
	.align		4
.L_131:
        /*0018*/ 	.byte	0x04, 0x17
        /*001a*/ 	.short	(.L_133 - .L_132)
.L_132:
        /*001c*/ 	.word	0x00000000
        /*0020*/ 	.short	0x0001
        /*0022*/ 	.short	0x0008
        /*0024*/ 	.byte	0x00, 0xf0, 0x11, 0x00


	//----- nvinfo : EIATTR_KPARAM_INFO
	.align		4
.L_133:
        /*0028*/ 	.byte	0x04, 0x17
        /*002a*/ 	.short	(.L_135 - .L_134)
.L_134:
        /*002c*/ 	.word	0x00000000
        /*0030*/ 	.short	0x0000
        /*0032*/ 	.short	0x0000
        /*0034*/ 	.byte	0x00, 0xf5, 0x21, 0x00


	//----- nvinfo : EIATTR_SPARSE_MMA_MASK
	.align		4
.L_135:
        /*0038*/ 	.byte	0x03, 0x50
        /*003a*/ 	.short	0x0000


	//----- nvinfo : EIATTR_MAXREG_COUNT
	.align		4
        /*003c*/ 	.byte	0x03, 0x1b
        /*003e*/ 	.short	0x00ff


	//----- nvinfo : EIATTR_MERCURY_ISA_VERSION
	.align		4
        /*0040*/ 	.byte	0x03, 0x5f
        /*0042*/ 	.short	0x0101


	//----- nvinfo : EIATTR_VRC_CTA_INIT_COUNT
	.align		4
        /*0044*/ 	.byte	0x02, 0x4a
	.zero		1
	.zero		1


	//----- nvinfo : EIATTR_EXIT_INSTR_OFFSETS
	.align		4
        /*0048*/ 	.byte	0x04, 0x1c
        /*004a*/ 	.short	(.L_137 - .L_136)


	//   ....[0]....
.L_136:
        /*004c*/ 	.word	0x00000090


	//   ....[1]....
        /*0050*/ 	.word	0x00000580


	//----- nvinfo : EIATTR_CRS_STACK_SIZE
	.align		4
.L_137:
        /*0054*/ 	.byte	0x04, 0x1e
        /*0056*/ 	.short	(.L_139 - .L_138)
.L_138:
        /*0058*/ 	.word	0x00000000


	//----- nvinfo : EIATTR_CBANK_PARAM_SIZE
	.align		4
.L_139:
        /*005c*/ 	.byte	0x03, 0x19
        /*005e*/ 	.short	0x0010


	//----- nvinfo : EIATTR_PARAM_CBANK
	.align		4
        /*0060*/ 	.byte	0x04, 0x0a
        /*0062*/ 	.short	(.L_141 - .L_140)
	.align		4
.L_140:
        /*0064*/ 	.word	index@(.nv.constant0._Z19woAtomicOnGlobalMemIfEvPT_ii)
        /*0068*/ 	.short	0x0380
        /*006a*/ 	.short	0x0010


	//----- nvinfo : EIATTR_SW_WAR
	.align		4
.L_141:
        /*006c*/ 	.byte	0x04, 0x36
        /*006e*/ 	.short	(.L_143 - .L_142)
.L_142:
        /*0070*/ 	.word	0x00000008
.L_143:


//--------------------- .nv.info._Z19wiAtomicOnGlobalMemIfEvPT_ii --------------------------
	.section	.nv.info._Z19wiAtomicOnGlobalMemIfEvPT_ii,"",@"SHT_CUDA_INFO"
	.sectionflags	@""
	.align	4


	//----- nvinfo : EIATTR_CUDA_API_VERSION
	.align		4
        /*0000*/ 	.byte	0x04, 0x37
        /*0002*/ 	.short	(.L_145 - .L_144)
.L_144:
        /*0004*/ 	.word	0x00000082


	//----- nvinfo : EIATTR_KPARAM_INFO
	.align		4
.L_145:
        /*0008*/ 	.byte	0x04, 0x17
        /*000a*/ 	.short	(.L_147 - .L_146)
.L_146:
        /*000c*/ 	.word	0x00000000
        /*0010*/ 	.short	0x0002
        /*0012*/ 	.short	0x000c
        /*0014*/ 	.byte	0x00, 0xf0, 0x11, 0x00


	//----- nvinfo : EIATTR_KPARAM_INFO
	.align		4
.L_147:
        /*0018*/ 	.byte	0x04, 0x17
        /*001a*/ 	.short	(.L_149 - .L_148)
.L_148:
        /*001c*/ 	.word	0x00000000
        /*0020*/ 	.short	0x0001
        /*0022*/ 	.short	0x0008
        /*0024*/ 	.byte	0x00, 0xf0, 0x11, 0x00


	//----- nvinfo : EIATTR_KPARAM_INFO
	.align		4
.L_149:
        /*0028*/ 	.byte	0x04, 0x17
        /*002a*/ 	.short	(.L_151 - .L_150)
.L_150:
        /*002c*/ 	.word	0x00000000
        /*0030*/ 	.short	0x0000
        /*0032*/ 	.short	0x0000
        /*0034*/ 	.byte	0x00, 0xf5, 0x21, 0x00


	//----- nvinfo : EIATTR_SPARSE_MMA_MASK
	.align		4
.L_151:
        /*0038*/ 	.byte	0x03, 0x50
        /*003a*/ 	.short	0x0000


	//----- nvinfo : EIATTR_MAXREG_COUNT
	.align		4
        /*003c*/ 	.byte	0x03, 0x1b
        /*003e*/ 	.short	0x00ff


	//----- nvinfo : EIATTR_MERCURY_ISA_VERSION
	.align		4
        /*0040*/ 	.byte	0x03, 0x5f
        /*0042*/ 	.short	0x0101


	//----- nvinfo : EIATTR_VRC_CTA_INIT_COUNT
	.align		4
        /*0044*/ 	.byte	0x02, 0x4a
	.zero		1
	.zero		1


	//----- nvinfo : EIATTR_EXIT_INSTR_OFFSETS
	.align		4
        /*0048*/ 	.byte	0x04, 0x1c
        /*004a*/ 	.short	(.L_153 - .L_152)


	//   ....[0]....
.L_152:
        /*004c*/ 	.word	0x000001e0


	//----- nvinfo : EIATTR_CBANK_PARAM_SIZE
	.align		4
.L_153:
        /*0050*/ 	.byte	0x03, 0x19
        /*0052*/ 	.short	0x0010


	//----- nvinfo : EIATTR_PARAM_CBANK
	.align		4
        /*0054*/ 	.byte	0x04, 0x0a
        /*0056*/ 	.short	(.L_155 - .L_154)
	.align		4
.L_154:
        /*0058*/ 	.word	index@(.nv.constant0._Z19wiAtomicOnGlobalMemIfEvPT_ii)
        /*005c*/ 	.short	0x0380
        /*005e*/ 	.short	0x0010


	//----- nvinfo : EIATTR_SW_WAR
	.align		4
.L_155:
        /*0060*/ 	.byte	0x04, 0x36
        /*0062*/ 	.short	(.L_157 - .L_156)
.L_156:
        /*0064*/ 	.word	0x00000008
.L_157:


//--------------------- .nv.info._Z19woAtomicOnGlobalMemIiEvPT_ii --------------------------
	.section	.nv.info._Z19woAtomicOnGlobalMemIiEvPT_ii,"",@"SHT_CUDA_INFO"
	.sectionflags	@""
	.align	4


	//----- nvinfo : EIATTR_CUDA_API_VERSION
	.align		4
        /*0000*/ 	.byte	0x04, 0x37
        /*0002*/ 	.short	(.L_159 - .L_158)
.L_158:
        /*0004*/ 	.word	0x00000082


	//----- nvinfo : EIATTR_KPARAM_INFO
	.align		4
.L_159:
        /*0008*/ 	.byte	0x04, 0x17
        /*000a*/ 	.short	(.L_161 - .L_160)
.L_160:
        /*000c*/ 	.word	0x00000000
        /*0010*/ 	.short	0x0002
        /*0012*/ 	.short	0x000c
        /*0014*/ 	.byte	0x00, 0xf0, 0x11, 0x00


	//----- nvinfo : EIATTR_KPARAM_INFO
	.align		4
.L_161:
        /*0018*/ 	.byte	0x04, 0x17
        /*001a*/ 	.short	(.L_163 - .L_162)
.L_162:
        /*001c*/ 	.word	0x00000000
        /*0020*/ 	.short	0x0001
        /*0022*/ 	.short	0x0008
        /*0024*/ 	.byte	0x00, 0xf0, 0x11, 0x00


	//----- nvinfo : EIATTR_KPARAM_INFO
	.align		4
.L_163:
        /*0028*/ 	.byte	0x04, 0x17
        /*002a*/ 	.short	(.L_165 - .L_164)
.L_164:
        /*002c*/ 	.word	0x00000000
        /*0030*/ 	.short	0x0000
        /*0032*/ 	.short	0x0000
        /*0034*/ 	.byte	0x00, 0xf5, 0x21, 0x00


	//----- nvinfo : EIATTR_SPARSE_MMA_MASK
	.align		4
.L_165:
        /*0038*/ 	.byte	0x03, 0x50
        /*003a*/ 	.short	0x0000


	//----- nvinfo : EIATTR_MAXREG_COUNT
	.align		4
        /*003c*/ 	.byte	0x03, 0x1b
        /*003e*/ 	.short	0x00ff


	//----- nvinfo : EIATTR_MERCURY_ISA_VERSION
	.align		4
        /*0040*/ 	.byte	0x03, 0x5f
        /*0042*/ 	.short	0x0101


	//----- nvinfo : EIATTR_VRC_CTA_INIT_COUNT
	.align		4
        /*0044*/ 	.byte	0x02, 0x4a
	.zero		1
	.zero		1


	//----- nvinfo : EIATTR_EXIT_INSTR_OFFSETS
	.align		4
        /*0048*/ 	.byte	0x04, 0x1c
        /*004a*/ 	.short	(.L_167 - .L_166)


	//   ....[0]....
.L_166:
        /*004c*/ 	.word	0x00000090


	//   ....[1]....
        /*0050*/ 	.word	0x00000230


	//----- nvinfo : EIATTR_CBANK_PARAM_SIZE
	.align		4
.L_167:
        /*0054*/ 	.byte	0x03, 0x19
        /*0056*/ 	.short	0x0010


	//----- nvinfo : EIATTR_PARAM_CBANK
	.align		4
        /*0058*/ 	.byte	0x04, 0x0a
        /*005a*/ 	.short	(.L_169 - .L_168)
	.align		4
.L_168:
        /*005c*/ 	.word	index@(.nv.constant0._Z19woAtomicOnGlobalMemIiEvPT_ii)
        /*0060*/ 	.short	0x0380
        /*0062*/ 	.short	0x0010


	//----- nvinfo : EIATTR_SW_WAR
	.align		4
.L_169:
        /*0064*/ 	.byte	0x04, 0x36
        /*0066*/ 	.short	(.L_171 - .L_170)
.L_170:
        /*0068*/ 	.word	0x00000008
.L_171:


//--------------------- .nv.info._Z19wiAtomicOnGlobalMemIiEvPT_ii --------------------------
	.section	.nv.info._Z19wiAtomicOnGlobalMemIiEvPT_ii,"",@"SHT_CUDA_INFO"
	.sectionflags	@""
	.align	4


	//----- nvinfo : EIATTR_CUDA_API_VERSION
	.align		4
        /*0000*/ 	.byte	0x04, 0x37
        /*0002*/ 	.short	(.L_173 - .L_172)
.L_172:
        /*0004*/ 	.word	0x00000082


	//----- nvinfo : EIATTR_KPARAM_INFO
	.align		4
.L_173:
        /*0008*/ 	.byte	0x04, 0x17
        /*000a*/ 	.short	(.L_175 - .L_174)
.L_174:
        /*000c*/ 	.word	0x00000000
        /*0010*/ 	.short	0x0002
        /*0012*/ 	.short	0x000c
        /*0014*/ 	.byte	0x00, 0xf0, 0x11, 0x00


	//----- nvinfo : EIATTR_KPARAM_INFO
	.align		4
.L_175:
        /*0018*/ 	.byte	0x04, 0x17
        /*001a*/ 	.short	(.L_177 - .L_176)
.L_176:
        /*001c*/ 	.word	0x00000000
        /*0020*/ 	.short	0x0001
        /*0022*/ 	.short	0x0008
        /*0024*/ 	.byte	0x00, 0xf0, 0x11, 0x00


	//----- nvinfo : EIATTR_KPARAM_INFO
	.align		4
.L_177:
        /*0028*/ 	.byte	0x04, 0x17
        /*002a*/ 	.short	(.L_179 - .L_178)
.L_178:
        /*002c*/ 	.word	0x00000000
        /*0030*/ 	.short	0x0000
        /*0032*/ 	.short	0x0000
        /*0034*/ 	.byte	0x00, 0xf5, 0x21, 0x00


	//----- nvinfo : EIATTR_SPARSE_MMA_MASK
	.align		4
.L_179:
        /*0038*/ 	.byte	0x03, 0x50
        /*003a*/ 	.short	0x0000


	//----- nvinfo : EIATTR_MAXREG_COUNT
	.align		4
        /*003c*/ 	.byte	0x03, 0x1b
        /*003e*/ 	.short	0x00ff


	//----- nvinfo : EIATTR_MERCURY_ISA_VERSION
	.align		4
        /*0040*/ 	.byte	0x03, 0x5f
        /*0042*/ 	.short	0x0101


	//----- nvinfo : EIATTR_VRC_CTA_INIT_COUNT
	.align		4
        /*0044*/ 	.byte	0x02, 0x4a
	.zero		1
	.zero		1


	//----- nvinfo : EIATTR_EXIT_INSTR_OFFSETS
	.align		4
        /*0048*/ 	.byte	0x04, 0x1c
        /*004a*/ 	.short	(.L_181 - .L_180)


	//   ....[0]....
.L_180:
        /*004c*/ 	.word	0x000001d0


	//----- nvinfo : EIATTR_CBANK_PARAM_SIZE
	.align		4
.L_181:
        /*0050*/ 	.byte	0x03, 0x19
        /*0052*/ 	.short	0x0010


	//----- nvinfo : EIATTR_PARAM_CBANK
	.align		4
        /*0054*/ 	.byte	0x04, 0x0a
        /*0056*/ 	.short	(.L_183 - .L_182)
	.align		4
.L_182:
        /*0058*/ 	.word	index@(.nv.constant0._Z19wiAtomicOnGlobalMemIiEvPT_ii)
        /*005c*/ 	.short	0x0380
        /*005e*/ 	.short	0x0010


	//----- nvinfo : EIATTR_SW_WAR
	.align		4
.L_183:
        /*0060*/ 	.byte	0x04, 0x36
        /*0062*/ 	.short	(.L_185 - .L_184)
.L_184:
        /*0064*/ 	.word	0x00000008
.L_185:


//--------------------- .nv.info._Z19woAtomicOnGlobalMemIdEvPT_ii --------------------------
	.section	.nv.info._Z19woAtomicOnGlobalMemIdEvPT_ii,"",@"SHT_CUDA_INFO"
	.sectionflags	@""
	.align	4


	//----- nvinfo : EIATTR_CUDA_API_VERSION
	.align		4
        /*0000*/ 	.byte	0x04, 0x37
        /*0002*/ 	.short	(.L_187 - .L_186)
.L_186:
        /*0004*/ 	.word	0x00000082


	//----- nvinfo : EIATTR_KPARAM_INFO
	.align		4
.L_187:
        /*0008*/ 	.byte	0x04, 0x17
        /*000a*/ 	.short	(.L_189 - .L_188)
.L_188:
        /*000c*/ 	.word	0x00000000
        /*0010*/ 	.short	0x0002
        /*0012*/ 	.short	0x000c
        /*0014*/ 	.byte	0x00, 0xf0, 0x11, 0x00


	//----- nvinfo : EIATTR_KPARAM_INFO
	.align		4
.L_189:
        /*0018*/ 	.byte	0x04, 0x17
        /*001a*/ 	.short	(.L_191 - .L_190)
.L_190:
        /*001c*/ 	.word	0x00000000
        /*0020*/ 	.short	0x0001
        /*0022*/ 	.short	0x0008
        /*0024*/ 	.byte	0x00, 0xf0, 0x11, 0x00


	//----- nvinfo : EIATTR_KPARAM_INFO
	.align		4
.L_191:
        /*0028*/ 	.byte	0x04, 0x17
        /*002a*/ 	.short	(.L_193 - .L_192)
.L_192:
        /*002c*/ 	.word	0x00000000
        /*0030*/ 	.short	0x0000
        /*0032*/ 	.short	0x0000
        /*0034*/ 	.byte	0x00, 0xf5, 0x21, 0x00


	//----- nvinfo : EIATTR_SPARSE_MMA_MASK
	.align		4
.L_193:
        /*0038*/ 	.byte	0x03, 0x50
        /*003a*/ 	.short	0x0000


	//----- nvinfo : EIATTR_MAXREG_COUNT
	.align		4
        /*003c*/ 	.byte	0x03, 0x1b
        /*003e*/ 	.short	0x00ff


	//----- nvinfo : EIATTR_MERCURY_ISA_VERSION
	.align		4
        /*0040*/ 	.byte	0x03, 0x5f
        /*0042*/ 	.short	0x0101


	//----- nvinfo : EIATTR_VRC_CTA_INIT_COUNT
	.align		4
        /*0044*/ 	.byte	0x02, 0x4a
	.zero		1
	.zero		1


	//----- nvinfo : EIATTR_EXIT_INSTR_OFFSETS
	.align		4
        /*0048*/ 	.byte	0x04, 0x1c
        /*004a*/ 	.short	(.L_195 - .L_194)


	//   ....[0]....
.L_194:
        /*004c*/ 	.word	0x00000090


	//   ....[1]....
        /*0050*/ 	.word	0x00000570


	//----- nvinfo : EIATTR_CRS_STACK_SIZE
	.align		4
.L_195:
        /*0054*/ 	.byte	0x04, 0x1e
        /*0056*/ 	.short	(.L_197 - .L_196)
.L_196:
        /*0058*/ 	.word	0x00000000


	//----- nvinfo : EIATTR_CBANK_PARAM_SIZE
	.align		4
.L_197:
        /*005c*/ 	.byte	0x03, 0x19
        /*005e*/ 	.short	0x0010


	//----- nvinfo : EIATTR_PARAM_CBANK
	.align		4
        /*0060*/ 	.byte	0x04, 0x0a
        /*0062*/ 	.short	(.L_199 - .L_198)
	.align		4
.L_198:
        /*0064*/ 	.word	index@(.nv.constant0._Z19woAtomicOnGlobalMemIdEvPT_ii)
        /*0068*/ 	.short	0x0380
        /*006a*/ 	.short	0x0010


	//----- nvinfo : EIATTR_SW_WAR
	.align		4
.L_199:
        /*006c*/ 	.byte	0x04, 0x36
        /*006e*/ 	.short	(.L_201 - .L_200)
.L_200:
        /*0070*/ 	.word	0x00000008
.L_201:


//--------------------- .nv.info._Z19wiAtomicOnGlobalMemIdEvPT_ii --------------------------
	.section	.nv.info._Z19wiAtomicOnGlobalMemIdEvPT_ii,"",@"SHT_CUDA_INFO"
	.sectionflags	@""
	.align	4


	//----- nvinfo : EIATTR_CUDA_API_VERSION
	.align		4
        /*0000*/ 	.byte	0x04, 0x37
        /*0002*/ 	.short	(.L_203 - .L_202)
.L_202:
        /*0004*/ 	.word	0x00000082


	//----- nvinfo : EIATTR_KPARAM_INFO
	.align		4
.L_203:
        /*0008*/ 	.byte	0x04, 0x17
        /*000a*/ 	.short	(.L_205 - .L_204)
.L_204:
        /*000c*/ 	.word	0x00000000
        /*0010*/ 	.short	0x0002
        /*0012*/ 	.short	0x000c
        /*0014*/ 	.byte	0x00, 0xf0, 0x11, 0x00


	//----- nvinfo : EIATTR_KPARAM_INFO
	.align		4
.L_205:
        /*0018*/ 	.byte	0x04, 0x17
        /*001a*/ 	.short	(.L_207 - .L_206)
.L_206:
        /*001c*/ 	.word	0x00000000
        /*0020*/ 	.short	0x0001
        /*0022*/ 	.short	0x0008
        /*0024*/ 	.byte	0x00, 0xf0, 0x11, 0x00


	//----- nvinfo : EIATTR_KPARAM_INFO
	.align		4
.L_207:
        /*0028*/ 	.byte	0x04, 0x17
        /*002a*/ 	.short	(.L_209 - .L_208)
.L_208:
        /*002c*/ 	.word	0x00000000
        /*0030*/ 	.short	0x0000
        /*0032*/ 	.short	0x0000
        /*0034*/ 	.byte	0x00, 0xf5, 0x21, 0x00


	//----- nvinfo : EIATTR_SPARSE_MMA_MASK
	.align		4
.L_209:
        /*0038*/ 	.byte	0x03, 0x50
        /*003a*/ 	.short	0x0000


	//----- nvinfo : EIATTR_MAXREG_COUNT
	.align		4
        /*003c*/ 	.byte	0x03, 0x1b
        /*003e*/ 	.short	0x00ff


	//----- nvinfo : EIATTR_MERCURY_ISA_VERSION
	.align		4
        /*0040*/ 	.byte	0x03, 0x5f
        /*0042*/ 	.short	0x0101


	//----- nvinfo : EIATTR_VRC_CTA_INIT_COUNT
	.align		4
        /*0044*/ 	.byte	0x02, 0x4a
	.zero		1
	.zero		1


	//----- nvinfo : EIATTR_EXIT_INSTR_OFFSETS
	.align		4
        /*0048*/ 	.byte	0x04, 0x1c
        /*004a*/ 	.short	(.L_211 - .L_210)


	//   ....[0]....
.L_210:
        /*004c*/ 	.word	0x000001e0


	//----- nvinfo : EIATTR_CBANK_PARAM_SIZE
	.align		4
.L_211:
        /*0050*/ 	.byte	0x03, 0x19
        /*0052*/ 	.short	0x0010


	//----- nvinfo : EIATTR_PARAM_CBANK
	.align		4
        /*0054*/ 	.byte	0x04, 0x0a
        /*0056*/ 	.short	(.L_213 - .L_212)
	.align		4
.L_212:
        /*0058*/ 	.word	index@(.nv.constant0._Z19wiAtomicOnGlobalMemIdEvPT_ii)
        /*005c*/ 	.short	0x0380
        /*005e*/ 	.short	0x0010


	//----- nvinfo : EIATTR_SW_WAR
	.align		4
.L_213:
        /*0060*/ 	.byte	0x04, 0x36
        /*0062*/ 	.short	(.L_215 - .L_214)
.L_214:
        /*0064*/ 	.word	0x00000008
.L_215:


//--------------------- .nv.callgraph             --------------------------
	.section	.nv.callgraph,"",@"SHT_CUDA_CALLGRAPH"
	.align	4
	.sectionentsize	8
	.align		4
        /*0000*/ 	.word	0x00000000
	.align		4
        /*0004*/ 	.word	0xffffffff
	.align		4
        /*0008*/ 	.word	0x00000000
	.align		4
        /*000c*/ 	.word	0xfffffffe
	.align		4
        /*0010*/ 	.word	0x00000000
	.align		4
        /*0014*/ 	.word	0xfffffffd
	.align		4
        /*0018*/ 	.word	0x00000000
	.align		4
        /*001c*/ 	.word	0xfffffffc


//--------------------- .text._Z19woAtomicOnGlobalMemI13__nv_bfloat16EvPT_ii --------------------------
	.section	.text._Z19woAtomicOnGlobalMemI13__nv_bfloat16EvPT_ii,"ax",@progbits
	.align	128
        .global         _Z19woAtomicOnGlobalMemI13__nv_bfloat16EvPT_ii
        .type           _Z19woAtomicOnGlobalMemI13__nv_bfloat16EvPT_ii,@function
        .size           _Z19woAtomicOnGlobalMemI13__nv_bfloat16EvPT_ii,(.L_x_55 - _Z19woAtomicOnGlobalMemI13__nv_bfloat16EvPT_ii)
        .other          _Z19woAtomicOnGlobalMemI13__nv_bfloat16EvPT_ii,@"STO_CUDA_ENTRY STV_DEFAULT"
_Z19woAtomicOnGlobalMemI13__nv_bfloat16EvPT_ii:
.text._Z19woAtomicOnGlobalMemI13__nv_bfloat16EvPT_ii:
[----:B------:R-:W-:Y:S01]  /*0000*/  LDC R1, c[0x0][0x37c] ;  /* 0x0000df00ff017b82 */ /* 0x000fe20000000800 */
[----:B------:R-:W0:Y:S07]  /*0010*/  S2R R0, SR_TID.X ;  /* 0x0000000000007919 */ /* 0x000e2e0000002100 */
[----:B------:R-:W0:Y:S01]  /*0020*/  S2UR UR4, SR_CTAID.X ;  /* 0x00000000000479c3 */ /* 0x000e220000002500 */
[----:B------:R-:W1:Y:S07]  /*0030*/  LDCU UR5, c[0x0][0x388] ;  /* 0x00007100ff0577ac */ /* 0x000e6e0008000800 */
[----:B------:R-:W0:Y:S02]  /*0040*/  LDC R5, c[0x0][0x360] ;  /* 0x0000d800ff057b82 */ /* 0x000e240000000800 */
[----:B0-----:R-:W-:-:S04]  /*0050*/  IMAD R5, R5, UR4, R0 ;  /* 0x0000000405057c24 */ /* 0x001fc8000f8e0200 */
[----:B-1----:R-:W-:-:S05]  /*0060*/  IMAD R0, R5, UR5, RZ ;  /* 0x0000000505007c24 */ /* 0x002fca000f8e02ff */
[----:B------:R-:W-:-:S04]  /*0070*/  IADD3 R7, PT, PT, R0, UR5, RZ ;  /* 0x0000000500077c10 */ /* 0x000fc8000fffe0ff */
[----:B------:R-:W-:-:S13]  /*0080*/  ISETP.GE.U32.AND P0, PT, R0, R7, PT ;  /* 0x000000070000720c */ /* 0x000fda0003f06070 */
[----:B------:R-:W-:Y:S05]  /*0090*/  @P0 EXIT ;  /* 0x000000000000094d */ /* 0x000fea0003800000 */
[----:B------:R-:W0:Y:S01]  /*00a0*/  LDC.64 R2, c[0x0][0x380] ;  /* 0x0000e000ff027b82 */ /* 0x000e220000000a00 */
[----:B------:R-:W1:Y:S01]  /*00b0*/  LDCU.64 UR6, c[0x0][0x358] ;  /* 0x00006b00ff0677ac */ /* 0x000e620008000a00 */
[----:B0-----:R-:W-:-:S05]  /*00c0*/  IMAD.WIDE.U32 R2, R5, 0x2, R2 ;  /* 0x0000000205027825 */ /* 0x001fca00078e0002 */
[----:B-1----:R0:W5:Y:S01]  /*00d0*/  LDG.E.U16 R4, desc[UR6][R2.64] ;  /* 0x0000000602047981 */ /* 0x002162000c1e1500 */
[----:B------:R-:W-:-:S09]  /*00e0*/  ULOP3.LUT UP0, UR4, UR5, 0x3, URZ, 0xc0, !UPT ;  /* 0x0000000305047892 */ /* 0x000fd2000f80c0ff */
[----:B0-----:R-:W-:Y:S05]  /*00f0*/  BRA.U !UP0, `(.L_x_0) ;  /* 0x0000000108207547 */ /* 0x001fea000b800000 */
[----:B------:R-:W-:-:S12]  /*0100*/  UIADD3 UR4, UPT, UPT, -UR4, URZ, URZ ;  /* 0x000000ff04047290 */ /* 0x000fd8000fffe1ff */
.L_x_1:
[C---:B------:R-:W-:Y:S01]  /*0110*/  LOP3.LUT R5, R0.reuse, 0x1, RZ, 0xc0, !PT ;  /* 0x0000000100057812 */ /* 0x040fe200078ec0ff */
[----:B------:R-:W-:Y:S01]  /*0120*/  UIADD3 UR4, UPT, UPT, UR4, 0x1, URZ ;  /* 0x0000000104047890 */ /* 0x000fe2000fffe0ff */
[----:B------:R-:W-:-:S03]  /*0130*/  IADD3 R0, PT, PT, R0, 0x1, RZ ;  /* 0x0000000100007810 */ /* 0x000fc60007ffe0ff */
[----:B------:R-:W-:Y:S01]  /*0140*/  UISETP.NE.AND UP0, UPT, UR4, URZ, UPT ;  /* 0x000000ff0400728c */ /* 0x000fe2000bf05270 */
[----:B------:R-:W0:Y:S02]  /*0150*/  I2F.BF16.U32 R5, R5 ;  /* 0x0000000500057306 */ /* 0x000e240000202000 */
[----:B0----5:R-:W-:-:S06]  /*0160*/  HADD2.BF16_V2 R4, R4.H0_H0, R5.H0_H0 ;  /* 0x2000000504047230 */ /* 0x021fcc0000200800 */
[----:B------:R-:W-:Y:S05]  /*0170*/  BRA.U UP0, `(.L_x_1) ;  /* 0xfffffffd00e47547 */ /* 0x000fea000b83ffff */
.L_x_0:
[----:B------:R-:W-:-:S04]  /*0180*/  UIADD3 UR4, UPT, UPT, UR5, -0x1, URZ ;  /* 0xffffffff05047890 */ /* 0x000fc8000fffe0ff */
[----:B------:R-:W-:-:S09]  /*0190*/  UISETP.GE.U32.AND UP0, UPT, UR4, 0x3, UPT ;  /* 0x000000030400788c */ /* 0x000fd2000bf06070 */
[----:B------:R-:W-:Y:S05]  /*01a0*/  BRA.U !UP0, `(.L_x_2) ;  /* 0x0000000108ec7547 */ /* 0x000fea000b800000 */
[C---:B------:R-:W-:Y:S01]  /*01b0*/  LOP3.LUT R5, R0.reuse, 0x1, RZ, 0xc0, !PT ;  /* 0x0000000100057812 */ /* 0x040fe200078ec0ff */
[----:B------:R-:W-:Y:S01]  /*01c0*/  BSSY.RECONVERGENT B0, `(.L_x_2) ;  /* 0x0000039000007945 */ /* 0x000fe20003800200 */
[----:B------:R-:W-:Y:S02]  /*01d0*/  LOP3.LUT R6, R0, 0x1, RZ, 0xc, !PT ;  /* 0x0000000100067812 */ /* 0x000fe400078e0cff */
[----:B------:R-:W-:Y:S02]  /*01e0*/  IADD3 R0, PT, PT, -R7, R0, RZ ;  /* 0x0000000007007210 */ /* 0x000fe40007ffe1ff */
[----:B------:R-:W0:Y:S02]  /*01f0*/  I2F.BF16.U32 R5, R5 ;  /* 0x0000000500057306 */ /* 0x000e240000202000 */
[----:B------:R-:W-:-:S06]  /*0200*/  ISETP.GE.AND P0, PT, R0, RZ, PT ;  /* 0x000000ff0000720c */ /* 0x000fcc0003f06270 */
[----:B------:R1:W2:Y:S07]  /*0210*/  I2F.BF16.U32 R7, R6 ;  /* 0x0000000600077306 */ /* 0x0002ae0000202000 */
[----:B0-----:R-:W-:Y:S05]  /*0220*/  @P0 BRA `(.L_x_3) ;  /* 0x0000000000ac0947 */ /* 0x001fea0003800000 */
[----:B-1----:R-:W-:Y:S01]  /*0230*/  IADD3 R6, PT, PT, -R0, RZ, RZ ;  /* 0x000000ff00067210 */ /* 0x002fe20007ffe1ff */
[----:B------:R-:W-:Y:S01]  /*0240*/  BSSY.RECONVERGENT B1, `(.L_x_4) ;  /* 0x0000018000017945 */ /* 0x000fe20003800200 */
[----:B------:R-:W-:Y:S02]  /*0250*/  PLOP3.LUT P0, PT, PT, PT, PT, 0x80, 0x8 ;  /* 0x000000000008781c */ /* 0x000fe40003f0f070 */
[----:B------:R-:W-:-:S13]  /*0260*/  ISETP.GT.AND P1, PT, R6, 0xc, PT ;  /* 0x0000000c0600780c */ /* 0x000fda0003f24270 */
[----:B------:R-:W-:Y:S05]  /*0270*/  @!P1 BRA `(.L_x_5) ;  /* 0x0000000000509947 */ /* 0x000fea0003800000 */
[----:B------:R-:W-:-:S13]  /*0280*/  PLOP3.LUT P0, PT, PT, PT, PT, 0x8, 0x80 ;  /* 0x000000000080781c */ /* 0x000fda0003f0e170 */
.L_x_6:
[----:B-----5:R-:W-:Y:S01]  /*0290*/  HADD2.BF16_V2 R4, R4.H0_H0, R5.H0_H0 ;  /* 0x2000000504047230 */ /* 0x020fe20000200800 */
[----:B------:R-:W-:-:S03]  /*02a0*/  IADD3 R0, PT, PT, R0, 0x10, RZ ;  /* 0x0000001000007810 */ /* 0x000fc60007ffe0ff */
[----:B--2---:R-:W-:Y:S01]  /*02b0*/  HADD2.BF16_V2 R4, R4.H0_H0, R7.H0_H0 ;  /* 0x2000000704047230 */ /* 0x004fe20000200800 */
[----:B------:R-:W-:-:S03]  /*02c0*/  ISETP.GE.AND P1, PT, R0, -0xc, PT ;  /* 0xfffffff40000780c */ /* 0x000fc60003f26270 */
[----:B------:R-:W-:-:S04]  /*02d0*/  HADD2.BF16_V2 R4, R4.H0_H0, R5.H0_H0 ;  /* 0x2000000504047230 */ /* 0x000fc80000200800 */
        /* <DEDUP_REMOVED lines=12> */
[----:B------:R-:W-:Y:S01]  /*03a0*/  HADD2.BF16_V2 R4, R4.H0_H0, R7.H0_H0 ;  /* 0x2000000704047230 */ /* 0x000fe20000200800 */
[----:B------:R-:W-:Y:S06]  /*03b0*/  @!P1 BRA `(.L_x_6) ;  /* 0xfffffffc00b49947 */ /* 0x000fec000383ffff */
.L_x_5:
[----:B------:R-:W-:Y:S05]  /*03c0*/  BSYNC.RECONVERGENT B1 ;  /* 0x0000000000017941 */ /* 0x000fea0003800200 */
.L_x_4:
[----:B------:R-:W-:Y:S01]  /*03d0*/  IADD3 R6, PT, PT, -R0, RZ, RZ ;  /* 0x000000ff00067210 */ /* 0x000fe20007ffe1ff */
[----:B------:R-:W-:Y:S03]  /*03e0*/  BSSY.RECONVERGENT B1, `(.L_x_7) ;  /* 0x000000d000017945 */ /* 0x000fe60003800200 */
[----:B------:R-:W-:-:S13]  /*03f0*/  ISETP.GT.AND P1, PT, R6, 0x4, PT ;  /* 0x000000040600780c */ /* 0x000fda0003f24270 */
[----:B------:R-:W-:Y:S05]  /*0400*/  @!P1 BRA `(.L_x_8) ;  /* 0x0000000000289947 */ /* 0x000fea0003800000 */
[----:B-----5:R-:W-:Y:S01]  /*0410*/  HADD2.BF16_V2 R4, R4.H0_H0, R5.H0_H0 ;  /* 0x2000000504047230 */ /* 0x020fe20000200800 */
[----:B------:R-:W-:Y:S02]  /*0420*/  PLOP3.LUT P0, PT, PT, PT, PT, 0x8, 0x80 ;  /* 0x000000000080781c */ /* 0x000fe40003f0e170 */
[----:B------:R-:W-:Y:S01]  /*0430*/  IADD3 R0, PT, PT, R0, 0x8, RZ ;  /* 0x0000000800007810 */ /* 0x000fe20007ffe0ff */
[----:B--2---:R-:W-:-:S04]  /*0440*/  HADD2.BF16_V2 R4, R4.H0_H0, R7.H0_H0 ;  /* 0x2000000704047230 */ /* 0x004fc80000200800 */
[----:B------:R-:W-:-:S04]  /*0450*/  HADD2.BF16_V2 R4, R4.H0_H0, R5.H0_H0 ;  /* 0x2000000504047230 */ /* 0x000fc80000200800 */
[----:B------:R-:W-:-:S04]  /*0460*/  HADD2.BF16_V2 R4, R4.H0_H0, R7.H0_H0 ;  /* 0x2000000704047230 */ /* 0x000fc80000200800 */
[----:B------:R-:W-:-:S04]  /*0470*/  HADD2.BF16_V2 R4, R4.H0_H0, R5.H0_H0 ;  /* 0x2000000504047230 */ /* 0x000fc80000200800 */
[----:B------:R-:W-:-:S04]  /*0480*/  HADD2.BF16_V2 R4, R4.H0_H0, R7.H0_H0 ;  /* 0x2000000704047230 */ /* 0x000fc80000200800 */
[----:B------:R-:W-:-:S04]  /*0490*/  HADD2.BF16_V2 R4, R4.H0_H0, R5.H0_H0 ;  /* 0x2000000504047230 */ /* 0x000fc80000200800 */
[----:B------:R-:W-:-:S07]  /*04a0*/  HADD2.BF16_V2 R4, R4.H0_H0, R7.H0_H0 ;  /* 0x2000000704047230 */ /* 0x000fce0000200800 */
.L_x_8:
[----:B------:R-:W-:Y:S05]  /*04b0*/  BSYNC.RECONVERGENT B1 ;  /* 0x0000000000017941 */ /* 0x000fea0003800200 */
.L_x_7:
[----:B------:R-:W-:-:S13]  /*04c0*/  ISETP.NE.OR P0, PT, R0, RZ, P0 ;  /* 0x000000ff0000720c */ /* 0x000fda0000705670 */
[----:B------:R-:W-:Y:S05]  /*04d0*/  @!P0 BRA `(.L_x_9) ;  /* 0x00000000001c8947 */ /* 0x000fea0003800000 */
.L_x_3:
[----:B------:R-:W-:Y:S01]  /*04e0*/  IADD3 R0, PT, PT, R0, 0x4, RZ ;  /* 0x0000000400007810 */ /* 0x000fe20007ffe0ff */
[----:B-----5:R-:W-:-:S03]  /*04f0*/  HADD2.BF16_V2 R4, R4.H0_H0, R5.H0_H0 ;  /* 0x2000000504047230 */ /* 0x020fc60000200800 */
[----:B------:R-:W-:Y:S01]  /*0500*/  ISETP.NE.AND P0, PT, R0, RZ, PT ;  /* 0x000000ff0000720c */ /* 0x000fe20003f05270 */
[----:B--2---:R-:W-:-:S04]  /*0510*/  HADD2.BF16_V2 R4, R4.H0_H0, R7.H0_H0 ;  /* 0x2000000704047230 */ /* 0x004fc80000200800 */
[----:B------:R-:W-:-:S04]  /*0520*/  HADD2.BF16_V2 R4, R4.H0_H0, R5.H0_H0 ;  /* 0x2000000504047230 */ /* 0x000fc80000200800 */
[----:B------:R-:W-:-:S04]  /*0530*/  HADD2.BF16_V2 R4, R4.H0_H0, R7.H0_H0 ;  /* 0x2000000704047230 */ /* 0x000fc80000200800 */
[----:B------:R-:W-:Y:S05]  /*0540*/  @P0 BRA `(.L_x_3) ;  /* 0xfffffffc00e40947 */ /* 0x000fea000383ffff */
.L_x_9:
[----:B------:R-:W-:Y:S05]  /*0550*/  BSYNC.RECONVERGENT B0 ;  /* 0x0000000000007941 */ /* 0x000fea0003800200 */
.L_x_2:
[----:B-----5:R-:W-:Y:S01]  /*0560*/  STG.E.U16 desc[UR6][R2.64], R4 ;  /* 0x0000000402007986 */ /* 0x020fe2000c101506 */
[----:B------:R-:W-:Y:S05]  /*0570*/  EXIT ;  /* 0x000000000000794d */ /* 0x000fea0003800000 */
.L_x_10:
[----:B------:R-:W-:-:S00]  /*0580*/  BRA `(.L_x_10) ;  /* 0xfffffffc00fc7947 */ /* 0x000fc0000383ffff */
[----:B------:R-:W-:-:S00]  /*0590*/  NOP ;  /* 0x0000000000007918 */ /* 0x000fc00000000000 */
        /* <DEDUP_REMOVED lines=14> */
.L_x_55:


//--------------------- .text._Z19wiAtomicOnGlobalMemI13__nv_bfloat16EvPT_ii --------------------------
	.section	.text._Z19wiAtomicOnGlobalMemI13__nv_bfloat16EvPT_ii,"ax",@progbits
	.align	128
        .global         _Z19wiAtomicOnGlobalMemI13__nv_bfloat16EvPT_ii
        .type           _Z19wiAtomicOnGlobalMemI13__nv_bfloat16EvPT_ii,@function
        .size           _Z19wiAtomicOnGlobalMemI13__nv_bfloat16EvPT_ii,(.L_x_56 - _Z19wiAtomicOnGlobalMemI13__nv_bfloat16EvPT_ii)
        .other          _Z19wiAtomicOnGlobalMemI13__nv_bfloat16EvPT_ii,@"STO_CUDA_ENTRY STV_DEFAULT"
_Z19wiAtomicOnGlobalMemI13__nv_bfloat16EvPT_ii:
.text._Z19wiAtomicOnGlobalMemI13__nv_bfloat16EvPT_ii:
[----:B------:R-:W-:Y:S01]  /*0000*/  LDC R1, c[0x0][0x37c] ;  /* 0x0000df00ff017b82 */ /* 0x000fe20000000800 */
[----:B------:R-:W0:Y:S01]  /*0010*/  LDCU UR6, c[0x0][0x388] ;  /* 0x00007100ff0677ac */ /* 0x000e220008000800 */
[----:B------:R-:W1:Y:S06]  /*0020*/  S2R R5, SR_TID.X ;  /* 0x0000000000057919 */ /* 0x000e6c0000002100 */
[----:B------:R-:W1:Y:S08]  /*0030*/  S2UR UR4, SR_CTAID.X ;  /* 0x00000000000479c3 */ /* 0x000e700000002500 */
[----:B------:R-:W1:Y:S01]  /*0040*/  LDC R4, c[0x0][0x360] ;  /* 0x0000d800ff047b82 */ /* 0x000e620000000800 */
[----:B0-----:R-:W0:Y:S01]  /*0050*/  I2F.U32.RP R0, UR6 ;  /* 0x0000000600007d06 */ /* 0x001e220008209000 */
[----:B------:R-:W-:-:S07]  /*0060*/  ISETP.NE.U32.AND P2, PT, RZ, UR6, PT ;  /* 0x00000006ff007c0c */ /* 0x000fce000bf45070 */
[----:B0-----:R-:W0:Y:S02]  /*0070*/  MUFU.RCP R0, R0 ;  /* 0x0000000000007308 */ /* 0x001e240000001000 */
[----:B0-----:R-:W-:Y:S02]  /*0080*/  VIADD R2, R0, 0xffffffe ;  /* 0x0ffffffe00027836 */ /* 0x001fe40000000000 */
[----:B-1----:R-:W-:Y:S01]  /*0090*/  IMAD R0, R4, UR4, R5 ;  /* 0x0000000404007c24 */ /* 0x002fe2000f8e0205 */
[----:B------:R-:W0:Y:S03]  /*00a0*/  LDCU.64 UR4, c[0x0][0x358] ;  /* 0x00006b00ff0477ac */ /* 0x000e260008000a00 */
[----:B------:R1:W2:Y:S02]  /*00b0*/  F2I.FTZ.U32.TRUNC.NTZ R3, R2 ;  /* 0x0000000200037305 */ /* 0x0002a4000021f000 */
[----:B-1----:R-:W-:-:S02]  /*00c0*/  HFMA2 R2, -RZ, RZ, 0, 0 ;  /* 0x00000000ff027431 */ /* 0x002fc400000001ff */
[----:B--2---:R-:W-:-:S04]  /*00d0*/  IMAD.MOV R7, RZ, RZ, -R3 ;  /* 0x000000ffff077224 */ /* 0x004fc800078e0a03 */
[----:B------:R-:W-:-:S04]  /*00e0*/  IMAD R7, R7, UR6, RZ ;  /* 0x0000000607077c24 */ /* 0x000fc8000f8e02ff */
[----:B------:R-:W-:-:S06]  /*00f0*/  IMAD.HI.U32 R3, R3, R7, R2 ;  /* 0x0000000703037227 */ /* 0x000fcc00078e0002 */
[----:B------:R-:W-:-:S04]  /*0100*/  IMAD.HI.U32 R5, R3, R0, RZ ;  /* 0x0000000003057227 */ /* 0x000fc800078e00ff */
[----:B------:R-:W-:-:S04]  /*0110*/  IMAD.MOV R3, RZ, RZ, -R5 ;  /* 0x000000ffff037224 */ /* 0x000fc800078e0a05 */
[----:B------:R-:W-:Y:S01]  /*0120*/  IMAD R4, R3, UR6, R0 ;  /* 0x0000000603047c24 */ /* 0x000fe2000f8e0200 */
[----:B------:R-:W-:Y:S01]  /*0130*/  LOP3.LUT R0, R0, 0x1, RZ, 0xc0, !PT ;  /* 0x0000000100007812 */ /* 0x000fe200078ec0ff */
[----:B------:R-:W1:Y:S03]  /*0140*/  LDC.64 R2, c[0x0][0x380] ;  /* 0x0000e000ff027b82 */ /* 0x000e660000000a00 */
[C---:B------:R-:W-:Y:S02]  /*0150*/  ISETP.GE.U32.AND P0, PT, R4.reuse, UR6, PT ;  /* 0x0000000604007c0c */ /* 0x040fe4000bf06070 */
[----:B------:R-:W2:Y:S11]  /*0160*/  I2F.BF16.U32 R0, R0 ;  /* 0x0000000000007306 */ /* 0x000eb60000202000 */
[----:B------:R-:W-:Y:S01]  /*0170*/  @P0 VIADD R4, R4, -UR6 ;  /* 0x8000000604040c36 */ /* 0x000fe20008000000 */
[----:B------:R-:W-:-:S04]  /*0180*/  @P0 IADD3 R5, PT, PT, R5, 0x1, RZ ;  /* 0x0000000105050810 */ /* 0x000fc80007ffe0ff */
[----:B------:R-:W-:-:S13]  /*0190*/  ISETP.GE.U32.AND P1, PT, R4, UR6, PT ;  /* 0x0000000604007c0c */ /* 0x000fda000bf26070 */
[----:B------:R-:W-:Y:S01]  /*01a0*/  @P1 VIADD R5, R5, 0x1 ;  /* 0x0000000105051836 */ /* 0x000fe20000000000 */
[----:B------:R-:W-:-:S05]  /*01b0*/  @!P2 LOP3.LUT R5, RZ, UR6, RZ, 0x33, !PT ;  /* 0x00000006ff05ac12 */ /* 0x000fca000f8e33ff */
[----:B-1----:R-:W-:-:S03]  /*01c0*/  IMAD.WIDE.U32 R2, R5, 0x2, R2 ;  /* 0x0000000205027825 */ /* 0x002fc600078e0002 */
[C---:B------:R-:W-:Y:S02]  /*01d0*/  LOP3.LUT R4, R2.reuse, 0xfffffffd, RZ, 0xc0, !PT ;  /* 0xfffffffd02047812 */ /* 0x040fe400078ec0ff */
[----:B------:R-:W-:Y:S02]  /*01e0*/  MOV R5, R3 ;  /* 0x0000000300057202 */ /* 0x000fe40000000f00 */
[----:B------:R-:W-:-:S03]  /*01f0*/  LOP3.LUT R6, R2, 0x2, RZ, 0xc0, !PT ;  /* 0x0000000202067812 */ /* 0x000fc600078ec0ff */
[----:B0-----:R0:W5:Y:S01]  /*0200*/  LD.E R7, desc[UR4][R4.64] ;  /* 0x0000000404077980 */ /* 0x001162000c101900 */
[----:B------:R-:W-:Y:S01]  /*0210*/  ISETP.EQ.U32.AND P0, PT, R6, RZ, PT ;  /* 0x000000ff0600720c */ /* 0x000fe20003f02070 */
[----:B------:R-:W-:-:S05]  /*0220*/  IMAD.MOV.U32 R6, RZ, RZ, 0x3254 ;  /* 0x00003254ff067424 */ /* 0x000fca00078e00ff */
[----:B--2---:R-:W-:-:S07]  /*0230*/  SEL R6, R6, 0x7610, P0 ;  /* 0x0000761006067807 */ /* 0x004fce0000000000 */
.L_x_11:
[----:B-----5:R-:W-:-:S05]  /*0240*/  HADD2.BF16_V2 R8, R7, R0.H0_H0 ;  /* 0x2000000007087230 */ /* 0x020fca0000200000 */
[----:B------:R-:W-:-:S05]  /*0250*/  PRMT R9, R7, R6, R8 ;  /* 0x0000000607097216 */ /* 0x000fca0000000008 */
[----:B------:R-:W2:Y:S02]  /*0260*/  ATOM.E.CAS.STRONG.GPU PT, R8, [R4], R7, R9 ;  /* 0x000000070408738b */ /* 0x000ea400001ee109 */
[----:B--2---:R-:W-:Y:S02]  /*0270*/  ISETP.NE.U32.AND P0, PT, R8, R7, PT ;  /* 0x000000070800720c */ /* 0x004fe40003f05070 */
[----:B------:R-:W-:-:S11]  /*0280*/  MOV R7, R8 ;  /* 0x0000000800077202 */ /* 0x000fd60000000f00 */
[----:B------:R-:W-:Y:S05]  /*0290*/  @P0 BRA `(.L_x_11) ;  /* 0xfffffffc00e80947 */ /* 0x000fea000383ffff */
[----:B------:R-:W-:Y:S05]  /*02a0*/  EXIT ;  /* 0x000000000000794d */ /* 0x000fea0003800000 */
.L_x_12:
        /* <DEDUP_REMOVED lines=13> */
.L_x_56:


//--------------------- .text._Z19woAtomicOnGlobalMemI6__halfEvPT_ii --------------------------
	.section	.text._Z19woAtomicOnGlobalMemI6__halfEvPT_ii,"ax",@progbits
	.align	128
        .global         _Z19woAtomicOnGlobalMemI6__halfEvPT_ii
        .type           _Z19woAtomicOnGlobalMemI6__halfEvPT_ii,@function
        .size           _Z19woAtomicOnGlobalMemI6__halfEvPT_ii,(.L_x_57 - _Z19woAtomicOnGlobalMemI6__halfEvPT_ii)
        .other          _Z19woAtomicOnGlobalMemI6__halfEvPT_ii,@"STO_CUDA_ENTRY STV_DEFAULT"
_Z19woAtomicOnGlobalMemI6__halfEvPT_ii:
.text._Z19woAtomicOnGlobalMemI6__halfEvPT_ii:
        /* <DEDUP_REMOVED lines=17> */
.L_x_14:
[C---:B------:R-:W-:Y:S01]  /*0110*/  LOP3.LUT R5, R0.reuse, 0x1, RZ, 0xc0, !PT ;  /* 0x0000000100057812 */ /* 0x040fe200078ec0ff */
[----:B------:R-:W-:Y:S01]  /*0120*/  UIADD3 UR4, UPT, UPT, UR4, 0x1, URZ ;  /* 0x0000000104047890 */ /* 0x000fe2000fffe0ff */
[----:B------:R-:W-:-:S03]  /*0130*/  IADD3 R0, PT, PT, R0, 0x1, RZ ;  /* 0x0000000100007810 */ /* 0x000fc60007ffe0ff */
[----:B------:R-:W-:Y:S01]  /*0140*/  UISETP.NE.AND UP0, UPT, UR4, URZ, UPT ;  /* 0x000000ff0400728c */ /* 0x000fe2000bf05270 */
[----:B------:R-:W0:Y:S02]  /*0150*/  I2F.F16.U32 R5, R5 ;  /* 0x0000000500057306 */ /* 0x000e240000200800 */
[----:B0----5:R-:W-:-:S06]  /*0160*/  HADD2 R4, R4.H0_H0, R5.H0_H0 ;  /* 0x2000000504047230 */ /* 0x021fcc0000000800 */
[----:B------:R-:W-:Y:S05]  /*0170*/  BRA.U UP0, `(.L_x_14) ;  /* 0xfffffffd00e47547 */ /* 0x000fea000b83ffff */
.L_x_13:
[----:B------:R-:W-:-:S04]  /*0180*/  UIADD3 UR4, UPT, UPT, UR5, -0x1, URZ ;  /* 0xffffffff05047890 */ /* 0x000fc8000fffe0ff */
[----:B------:R-:W-:-:S09]  /*0190*/  UISETP.GE.U32.AND UP0, UPT, UR4, 0x3, UPT ;  /* 0x000000030400788c */ /* 0x000fd2000bf06070 */
[----:B------:R-:W-:Y:S05]  /*01a0*/  BRA.U !UP0, `(.L_x_15) ;  /* 0x0000000108ec7547 */ /* 0x000fea000b800000 */
[C---:B------:R-:W-:Y:S01]  /*01b0*/  LOP3.LUT R5, R0.reuse, 0x1, RZ, 0xc0, !PT ;  /* 0x0000000100057812 */ /* 0x040fe200078ec0ff */
[----:B------:R-:W-:Y:S01]  /*01c0*/  BSSY.RECONVERGENT B0, `(.L_x_15) ;  /* 0x0000039000007945 */ /* 0x000fe20003800200 */
[----:B------:R-:W-:Y:S02]  /*01d0*/  LOP3.LUT R6, R0, 0x1, RZ, 0xc, !PT ;  /* 0x0000000100067812 */ /* 0x000fe400078e0cff */
[----:B------:R-:W-:Y:S02]  /*01e0*/  IADD3 R0, PT, PT, -R7, R0, RZ ;  /* 0x0000000007007210 */ /* 0x000fe40007ffe1ff */
[----:B------:R-:W0:Y:S02]  /*01f0*/  I2F.F16.U32 R5, R5 ;  /* 0x0000000500057306 */ /* 0x000e240000200800 */
[----:B------:R-:W-:-:S06]  /*0200*/  ISETP.GE.AND P0, PT, R0, RZ, PT ;  /* 0x000000ff0000720c */ /* 0x000fcc0003f06270 */
[----:B------:R1:W2:Y:S07]  /*0210*/  I2F.F16.U32 R7, R6 ;  /* 0x0000000600077306 */ /* 0x0002ae0000200800 */
[----:B0-----:R-:W-:Y:S05]  /*0220*/  @P0 BRA `(.L_x_16) ;  /* 0x0000000000ac0947 */ /* 0x001fea0003800000 */
[----:B-1----:R-:W-:Y:S01]  /*0230*/  IADD3 R6, PT, PT, -R0, RZ, RZ ;  /* 0x000000ff00067210 */ /* 0x002fe20007ffe1ff */
[----:B------:R-:W-:Y:S01]  /*0240*/  BSSY.RECONVERGENT B1, `(.L_x_17) ;  /* 0x0000018000017945 */ /* 0x000fe20003800200 */
[----:B------:R-:W-:Y:S02]  /*0250*/  PLOP3.LUT P0, PT, PT, PT, PT, 0x80, 0x8 ;  /* 0x000000000008781c */ /* 0x000fe40003f0f070 */
[----:B------:R-:W-:-:S13]  /*0260*/  ISETP.GT.AND P1, PT, R6, 0xc, PT ;  /* 0x0000000c0600780c */ /* 0x000fda0003f24270 */
[----:B------:R-:W-:Y:S05]  /*0270*/  @!P1 BRA `(.L_x_18) ;  /* 0x0000000000509947 */ /* 0x000fea0003800000 */
[----:B------:R-:W-:-:S13]  /*0280*/  PLOP3.LUT P0, PT, PT, PT, PT, 0x8, 0x80 ;  /* 0x000000000080781c */ /* 0x000fda0003f0e170 */
.L_x_19:
[----:B-----5:R-:W-:Y:S01]  /*0290*/  HADD2 R4, R4.H0_H0, R5.H0_H0 ;  /* 0x2000000504047230 */ /* 0x020fe20000000800 */
[----:B------:R-:W-:-:S03]  /*02a0*/  IADD3 R0, PT, PT, R0, 0x10, RZ ;  /* 0x0000001000007810 */ /* 0x000fc60007ffe0ff */
[----:B--2---:R-:W-:Y:S01]  /*02b0*/  HADD2 R4, R4.H0_H0, R7.H0_H0 ;  /* 0x2000000704047230 */ /* 0x004fe20000000800 */
[----:B------:R-:W-:-:S03]  /*02c0*/  ISETP.GE.AND P1, PT, R0, -0xc, PT ;  /* 0xfffffff40000780c */ /* 0x000fc60003f26270 */
[----:B------:R-:W-:-:S04]  /*02d0*/  HADD2 R4, R4.H0_H0, R5.H0_H0 ;  /* 0x2000000504047230 */ /* 0x000fc80000000800 */
        /* <DEDUP_REMOVED lines=12> */
[----:B------:R-:W-:Y:S01]  /*03a0*/  HADD2 R4, R4.H0_H0, R7.H0_H0 ;  /* 0x2000000704047230 */ /* 0x000fe20000000800 */
[----:B------:R-:W-:Y:S06]  /*03b0*/  @!P1 BRA `(.L_x_19) ;  /* 0xfffffffc00b49947 */ /* 0x000fec000383ffff */
.L_x_18:
[----:B------:R-:W-:Y:S05]  /*03c0*/  BSYNC.RECONVERGENT B1 ;  /* 0x0000000000017941 */ /* 0x000fea0003800200 */
.L_x_17:
[----:B------:R-:W-:Y:S01]  /*03d0*/  IADD3 R6, PT, PT, -R0, RZ, RZ ;  /* 0x000000ff00067210 */ /* 0x000fe20007ffe1ff */
[----:B------:R-:W-:Y:S03]  /*03e0*/  BSSY.RECONVERGENT B1, `(.L_x_20) ;  /* 0x000000d000017945 */ /* 0x000fe60003800200 */
[----:B------:R-:W-:-:S13]  /*03f0*/  ISETP.GT.AND P1, PT, R6, 0x4, PT ;  /* 0x000000040600780c */ /* 0x000fda0003f24270 */
[----:B------:R-:W-:Y:S05]  /*0400*/  @!P1 BRA `(.L_x_21) ;  /* 0x0000000000289947 */ /* 0x000fea0003800000 */
[----:B-----5:R-:W-:Y:S01]  /*0410*/  HADD2 R4, R4.H0_H0, R5.H0_H0 ;  /* 0x2000000504047230 */ /* 0x020fe20000000800 */
[----:B------:R-:W-:Y:S02]  /*0420*/  PLOP3.LUT P0, PT, PT, PT, PT, 0x8, 0x80 ;  /* 0x000000000080781c */ /* 0x000fe40003f0e170 */
[----:B------:R-:W-:Y:S01]  /*0430*/  IADD3 R0, PT, PT, R0, 0x8, RZ ;  /* 0x0000000800007810 */ /* 0x000fe20007ffe0ff */
[----:B--2---:R-:W-:-:S04]  /*0440*/  HADD2 R4, R4.H0_H0, R7.H0_H0 ;  /* 0x2000000704047230 */ /* 0x004fc80000000800 */
[----:B------:R-:W-:-:S04]  /*0450*/  HADD2 R4, R4.H0_H0, R5.H0_H0 ;  /* 0x2000000504047230 */ /* 0x000fc80000000800 */
[----:B------:R-:W-:-:S04]  /*0460*/  HADD2 R4, R4.H0_H0, R7.H0_H0 ;  /* 0x2000000704047230 */ /* 0x000fc80000000800 */
[----:B------:R-:W-:-:S04]  /*0470*/  HADD2 R4, R4.H0_H0, R5.H0_H0 ;  /* 0x2000000504047230 */ /* 0x000fc80000000800 */
[----:B------:R-:W-:-:S04]  /*0480*/  HADD2 R4, R4.H0_H0, R7.H0_H0 ;  /* 0x2000000704047230 */ /* 0x000fc80000000800 */
[----:B------:R-:W-:-:S04]  /*0490*/  HADD2 R4, R4.H0_H0, R5.H0_H0 ;  /* 0x2000000504047230 */ /* 0x000fc80000000800 */
[----:B------:R-:W-:-:S07]  /*04a0*/  HADD2 R4, R4.H0_H0, R7.H0_H0 ;  /* 0x2000000704047230 */ /* 0x000fce0000000800 */
.L_x_21:
[----:B------:R-:W-:Y:S05]  /*04b0*/  BSYNC.RECONVERGENT B1 ;  /* 0x0000000000017941 */ /* 0x000fea0003800200 */
.L_x_20:
[----:B------:R-:W-:-:S13]  /*04c0*/  ISETP.NE.OR P0, PT, R0, RZ, P0 ;  /* 0x000000ff0000720c */ /* 0x000fda0000705670 */
[----:B------:R-:W-:Y:S05]  /*04d0*/  @!P0 BRA `(.L_x_22) ;  /* 0x00000000001c8947 */ /* 0x000fea0003800000 */
.L_x_16:
[----:B------:R-:W-:Y:S01]  /*04e0*/  IADD3 R0, PT, PT, R0, 0x4, RZ ;  /* 0x0000000400007810 */ /* 0x000fe20007ffe0ff */
[----:B-----5:R-:W-:-:S03]  /*04f0*/  HADD2 R4, R4.H0_H0, R5.H0_H0 ;  /* 0x2000000504047230 */ /* 0x020fc60000000800 */
[----:B------:R-:W-:Y:S01]  /*0500*/  ISETP.NE.AND P0, PT, R0, RZ, PT ;  /* 0x000000ff0000720c */ /* 0x000fe20003f05270 */
[----:B--2---:R-:W-:-:S04]  /*0510*/  HADD2 R4, R4.H0_H0, R7.H0_H0 ;  /* 0x2000000704047230 */ /* 0x004fc80000000800 */
[----:B------:R-:W-:-:S04]  /*0520*/  HADD2 R4, R4.H0_H0, R5.H0_H0 ;  /* 0x2000000504047230 */ /* 0x000fc80000000800 */
[----:B------:R-:W-:-:S04]  /*0530*/  HADD2 R4, R4.H0_H0, R7.H0_H0 ;  /* 0x2000000704047230 */ /* 0x000fc80000000800 */
[----:B------:R-:W-:Y:S05]  /*0540*/  @P0 BRA `(.L_x_16) ;  /* 0xfffffffc00e40947 */ /* 0x000fea000383ffff */
.L_x_22:
[----:B------:R-:W-:Y:S05]  /*0550*/  BSYNC.RECONVERGENT B0 ;  /* 0x0000000000007941 */ /* 0x000fea0003800200 */
.L_x_15:
[----:B-----5:R-:W-:Y:S01]  /*0560*/  STG.E.U16 desc[UR6][R2.64], R4 ;  /* 0x0000000402007986 */ /* 0x020fe2000c101506 */
[----:B------:R-:W-:Y:S05]  /*0570*/  EXIT ;  /* 0x000000000000794d */ /* 0x000fea0003800000 */
.L_x_23:
        /* <DEDUP_REMOVED lines=16> */
.L_x_57:


//--------------------- .text._Z19wiAtomicOnGlobalMemI6__halfEvPT_ii --------------------------
	.section	.text._Z19wiAtomicOnGlobalMemI6__halfEvPT_ii,"ax",@progbits
	.align	128
        .global         _Z19wiAtomicOnGlobalMemI6__halfEvPT_ii
        .type           _Z19wiAtomicOnGlobalMemI6__halfEvPT_ii,@function
        .size           _Z19wiAtomicOnGlobalMemI6__halfEvPT_ii,(.L_x_58 - _Z19wiAtomicOnGlobalMemI6__halfEvPT_ii)
        .other          _Z19wiAtomicOnGlobalMemI6__halfEvPT_ii,@"STO_CUDA_ENTRY STV_DEFAULT"
_Z19wiAtomicOnGlobalMemI6__halfEvPT_ii:
.text._Z19wiAtomicOnGlobalMemI6__halfEvPT_ii:
        /* <DEDUP_REMOVED lines=22> */
[----:B------:R-:W2:Y:S11]  /*0160*/  I2F.F16.U32 R0, R0 ;  /* 0x0000000000007306 */ /* 0x000eb60000200800 */
        /* <DEDUP_REMOVED lines=13> */
.L_x_24:
[----:B-----5:R-:W-:-:S05]  /*0240*/  HADD2 R8, R7, R0.H0_H0 ;  /* 0x2000000007087230 */ /* 0x020fca0000000000 */
[----:B------:R-:W-:-:S05]  /*0250*/  PRMT R9, R7, R6, R8 ;  /* 0x0000000607097216 */ /* 0x000fca0000000008 */
[----:B------:R-:W2:Y:S02]  /*0260*/  ATOM.E.CAS.STRONG.GPU PT, R8, [R4], R7, R9 ;  /* 0x000000070408738b */ /* 0x000ea400001ee109 */
[----:B--2---:R-:W-:Y:S02]  /*0270*/  ISETP.NE.U32.AND P0, PT, R8, R7, PT ;  /* 0x000000070800720c */ /* 0x004fe40003f05070 */
[----:B------:R-:W-:-:S11]  /*0280*/  MOV R7, R8 ;  /* 0x0000000800077202 */ /* 0x000fd60000000f00 */
[----:B------:R-:W-:Y:S05]  /*0290*/  @P0 BRA `(.L_x_24) ;  /* 0xfffffffc00e80947 */ /* 0x000fea000383ffff */
[----:B------:R-:W-:Y:S05]  /*02a0*/  EXIT ;  /* 0x000000000000794d */ /* 0x000fea0003800000 */
.L_x_25:
        /* <DEDUP_REMOVED lines=13> */
.L_x_58:


//--------------------- .text._Z19woAtomicOnGlobalMemIfEvPT_ii --------------------------
	.section	.text._Z19woAtomicOnGlobalMemIfEvPT_ii,"ax",@progbits
	.align	128
        .global         _Z19woAtomicOnGlobalMemIfEvPT_ii
        .type           _Z19woAtomicOnGlobalMemIfEvPT_ii,@function
        .size           _Z19woAtomicOnGlobalMemIfEvPT_ii,(.L_x_59 - _Z19woAtomicOnGlobalMemIfEvPT_ii)
        .other          _Z19woAtomicOnGlobalMemIfEvPT_ii,@"STO_CUDA_ENTRY STV_DEFAULT"
_Z19woAtomicOnGlobalMemIfEvPT_ii:
.text._Z19woAtomicOnGlobalMemIfEvPT_ii:
        /* <DEDUP_REMOVED lines=13> */
[----:B-1----:R0:W5:Y:S01]  /*00d0*/  LDG.E R9, desc[UR6][R2.64] ;  /* 0x0000000602097981 */ /* 0x002162000c1e1900 */
[----:B------:R-:W-:Y:S01]  /*00e0*/  ULOP3.LUT UP0, UR4, UR5, 0x3, URZ, 0xc0, !UPT ;  /* 0x0000000305047892 */ /* 0x000fe2000f80c0ff */
[----:B------:R-:W-:-:S08]  /*00f0*/  MOV R4, R0 ;  /* 0x0000000000047202 */ /* 0x000fd00000000f00 */
[----:B0-----:R-:W-:Y:S05]  /*0100*/  BRA.U !UP0, `(.L_x_26) ;  /* 0x0000000108207547 */ /* 0x001fea000b800000 */
[----:B------:R-:W-:-:S12]  /*0110*/  UIADD3 UR4, UPT, UPT, -UR4, URZ, URZ ;  /* 0x000000ff04047290 */ /* 0x000fd8000fffe1ff */
.L_x_27:
[----:B------:R-:W-:Y:S01]  /*0120*/  UIADD3 UR4, UPT, UPT, UR4, 0x1, URZ ;  /* 0x0000000104047890 */ /* 0x000fe2000fffe0ff */
[C---:B------:R-:W-:Y:S02]  /*0130*/  LOP3.LUT R0, R4.reuse, 0x1, RZ, 0xc0, !PT ;  /* 0x0000000104007812 */ /* 0x040fe400078ec0ff */
[----:B------:R-:W-:Y:S01]  /*0140*/  IADD3 R4, PT, PT, R4, 0x1, RZ ;  /* 0x0000000104047810 */ /* 0x000fe20007ffe0ff */
[----:B------:R-:W-:Y:S01]  /*0150*/  UISETP.NE.AND UP0, UPT, UR4, URZ, UPT ;  /* 0x000000ff0400728c */ /* 0x000fe2000bf05270 */
[----:B------:R-:W-:-:S05]  /*0160*/  I2FP.F32.U32 R0, R0 ;  /* 0x0000000000007245 */ /* 0x000fca0000201000 */
[----:B-----5:R-:W-:-:S03]  /*0170*/  FADD R9, R0, R9 ;  /* 0x0000000900097221 */ /* 0x020fc60000000000 */
[----:B------:R-:W-:Y:S05]  /*0180*/  BRA.U UP0, `(.L_x_27) ;  /* 0xfffffffd00e47547 */ /* 0x000fea000b83ffff */
.L_x_26:
[----:B------:R-:W-:-:S04]  /*0190*/  UIADD3 UR4, UPT, UPT, UR5, -0x1, URZ ;  /* 0xffffffff05047890 */ /* 0x000fc8000fffe0ff */
[----:B------:R-:W-:-:S09]  /*01a0*/  UISETP.GE.U32.AND UP0, UPT, UR4, 0x3, UPT ;  /* 0x000000030400788c */ /* 0x000fd2000bf06070 */
[----:B------:R-:W-:Y:S05]  /*01b0*/  BRA.U !UP0, `(.L_x_28) ;  /* 0x0000000108ec7547 */ /* 0x000fea000b800000 */
[----:B------:R-:W-:Y:S01]  /*01c0*/  IADD3 R0, PT, PT, -R7, R4, RZ ;  /* 0x0000000407007210 */ /* 0x000fe20007ffe1ff */
[----:B------:R-:W-:Y:S01]  /*01d0*/  BSSY.RECONVERGENT B0, `(.L_x_28) ;  /* 0x0000039000007945 */ /* 0x000fe20003800200 */
[----:B------:R-:W-:Y:S02]  /*01e0*/  LOP3.LUT R5, R4, 0x1, RZ, 0xc0, !PT ;  /* 0x0000000104057812 */ /* 0x000fe400078ec0ff */
[----:B------:R-:W-:Y:S02]  /*01f0*/  ISETP.GE.AND P0, PT, R0, RZ, PT ;  /* 0x000000ff0000720c */ /* 0x000fe40003f06270 */
[----:B------:R-:W-:Y:S02]  /*0200*/  LOP3.LUT R6, R4, 0x1, RZ, 0xc, !PT ;  /* 0x0000000104067812 */ /* 0x000fe400078e0cff */
[----:B------:R-:W-:Y:S02]  /*0210*/  I2FP.F32.U32 R4, R5 ;  /* 0x0000000500047245 */ /* 0x000fe40000201000 */
[----:B------:R-:W-:-:S07]  /*0220*/  I2FP.F32.U32 R5, R6 ;  /* 0x0000000600057245 */ /* 0x000fce0000201000 */
[----:B------:R-:W-:Y:S05]  /*0230*/  @P0 BRA `(.L_x_29) ;  /* 0x0000000000ac0947 */ /* 0x000fea0003800000 */
[----:B------:R-:W-:Y:S01]  /*0240*/  IADD3 R6, PT, PT, -R0, RZ, RZ ;  /* 0x000000ff00067210 */ /* 0x000fe20007ffe1ff */
[----:B------:R-:W-:Y:S01]  /*0250*/  BSSY.RECONVERGENT B1, `(.L_x_30) ;  /* 0x0000018000017945 */ /* 0x000fe20003800200 */
[----:B------:R-:W-:Y:S02]  /*0260*/  PLOP3.LUT P0, PT, PT, PT, PT, 0x80, 0x8 ;  /* 0x000000000008781c */ /* 0x000fe40003f0f070 */
[----:B------:R-:W-:-:S13]  /*0270*/  ISETP.GT.AND P1, PT, R6, 0xc, PT ;  /* 0x0000000c0600780c */ /* 0x000fda0003f24270 */
[----:B------:R-:W-:Y:S05]  /*0280*/  @!P1 BRA `(.L_x_31) ;  /* 0x0000000000509947 */ /* 0x000fea0003800000 */
[----:B------:R-:W-:-:S13]  /*0290*/  PLOP3.LUT P0, PT, PT, PT, PT, 0x8, 0x80 ;  /* 0x000000000080781c */ /* 0x000fda0003f0e170 */
.L_x_32:
[----:B-----5:R-:W-:Y:S01]  /*02a0*/  FADD R6, R4, R9 ;  /* 0x0000000904067221 */ /* 0x020fe20000000000 */
[----:B------:R-:W-:-:S03]  /*02b0*/  IADD3 R0, PT, PT, R0, 0x10, RZ ;  /* 0x0000001000007810 */ /* 0x000fc60007ffe0ff */
[----:B------:R-:W-:Y:S01]  /*02c0*/  FADD R7, R5, R6 ;  /* 0x0000000605077221 */ /* 0x000fe20000000000 */
[----:B------:R-:W-:-:S03]  /*02d0*/  ISETP.GE.AND P1, PT, R0, -0xc, PT ;  /* 0xfffffff40000780c */ /* 0x000fc60003f26270 */
[----:B------:R-:W-:-:S04]  /*02e0*/  FADD R6, R4, R7 ;  /* 0x0000000704067221 */ /* 0x000fc80000000000 */
        /* <DEDUP_REMOVED lines=12> */
[----:B------:R-:W-:Y:S01]  /*03b0*/  FADD R9, R5, R6 ;  /* 0x0000000605097221 */ /* 0x000fe20000000000 */
[----:B------:R-:W-:Y:S06]  /*03c0*/  @!P1 BRA `(.L_x_32) ;  /* 0xfffffffc00b49947 */ /* 0x000fec000383ffff */
.L_x_31:
[----:B------:R-:W-:Y:S05]  /*03d0*/  BSYNC.RECONVERGENT B1 ;  /* 0x0000000000017941 */ /* 0x000fea0003800200 */
.L_x_30:
[----:B------:R-:W-:Y:S01]  /*03e0*/  IADD3 R6, PT, PT, -R0, RZ, RZ ;  /* 0x000000ff00067210 */ /* 0x000fe20007ffe1ff */
[----:B------:R-:W-:Y:S03]  /*03f0*/  BSSY.RECONVERGENT B1, `(.L_x_33) ;  /* 0x000000d000017945 */ /* 0x000fe60003800200 */
[----:B------:R-:W-:-:S13]  /*0400*/  ISETP.GT.AND P1, PT, R6, 0x4, PT ;  /* 0x000000040600780c */ /* 0x000fda0003f24270 */
[----:B------:R-:W-:Y:S05]  /*0410*/  @!P1 BRA `(.L_x_34) ;  /* 0x0000000000289947 */ /* 0x000fea0003800000 */
[----:B-----5:R-:W-:Y:S01]  /*0420*/  FADD R6, R9, R4 ;  /* 0x0000000409067221 */ /* 0x020fe20000000000 */
[----:B------:R-:W-:Y:S02]  /*0430*/  PLOP3.LUT P0, PT, PT, PT, PT, 0x8, 0x80 ;  /* 0x000000000080781c */ /* 0x000fe40003f0e170 */
[----:B------:R-:W-:Y:S01]  /*0440*/  IADD3 R0, PT, PT, R0, 0x8, RZ ;  /* 0x0000000800007810 */ /* 0x000fe20007ffe0ff */
[----:B------:R-:W-:-:S04]  /*0450*/  FADD R7, R5, R6 ;  /* 0x0000000605077221 */ /* 0x000fc80000000000 */
[----:B------:R-:W-:-:S04]  /*0460*/  FADD R6, R4, R7 ;  /* 0x0000000704067221 */ /* 0x000fc80000000000 */
[----:B------:R-:W-:-:S04]  /*0470*/  FADD R7, R5, R6 ;  /* 0x0000000605077221 */ /* 0x000fc80000000000 */
[----:B------:R-:W-:-:S04]  /*0480*/  FADD R6, R4, R7 ;  /* 0x0000000704067221 */ /* 0x000fc80000000000 */
[----:B------:R-:W-:-:S04]  /*0490*/  FADD R7, R5, R6 ;  /* 0x0000000605077221 */ /* 0x000fc80000000000 */
[----:B------:R-:W-:-:S04]  /*04a0*/  FADD R6, R4, R7 ;  /* 0x0000000704067221 */ /* 0x000fc80000000000 */
[----:B------:R-:W-:-:S07]  /*04b0*/  FADD R9, R5, R6 ;  /* 0x0000000605097221 */ /* 0x000fce0000000000 */
.L_x_34:
[----:B------:R-:W-:Y:S05]  /*04c0*/  BSYNC.RECONVERGENT B1 ;  /* 0x0000000000017941 */ /* 0x000fea0003800200 */
.L_x_33:
[----:B------:R-:W-:-:S13]  /*04d0*/  ISETP.NE.OR P0, PT, R0, RZ, P0 ;  /* 0x000000ff0000720c */ /* 0x000fda0000705670 */
[----:B------:R-:W-:Y:S05]  /*04e0*/  @!P0 BRA `(.L_x_35) ;  /* 0x00000000001c8947 */ /* 0x000fea0003800000 */
.L_x_29:
[----:B------:R-:W-:Y:S01]  /*04f0*/  IADD3 R0, PT, PT, R0, 0x4, RZ ;  /* 0x0000000400007810 */ /* 0x000fe20007ffe0ff */
[----:B-----5:R-:W-:-:S03]  /*0500*/  FADD R6, R4, R9 ;  /* 0x0000000904067221 */ /* 0x020fc60000000000 */
[----:B------:R-:W-:Y:S01]  /*0510*/  ISETP.NE.AND P0, PT, R0, RZ, PT ;  /* 0x000000ff0000720c */ /* 0x000fe20003f05270 */
[----:B------:R-:W-:-:S04]  /*0520*/  FADD R7, R5, R6 ;  /* 0x0000000605077221 */ /* 0x000fc80000000000 */
[----:B------:R-:W-:-:S04]  /*0530*/  FADD R6, R4, R7 ;  /* 0x0000000704067221 */ /* 0x000fc80000000000 */
[----:B------:R-:W-:-:S04]  /*0540*/  FADD R9, R5, R6 ;  /* 0x0000000605097221 */ /* 0x000fc80000000000 */
[----:B------:R-:W-:Y:S05]  /*0550*/  @P0 BRA `(.L_x_29) ;  /* 0xfffffffc00e40947 */ /* 0x000fea000383ffff */
.L_x_35:
[----:B------:R-:W-:Y:S05]  /*0560*/  BSYNC.RECONVERGENT B0 ;  /* 0x0000000000007941 */ /* 0x000fea0003800200 */
.L_x_28:
[----:B-----5:R-:W-:Y:S01]  /*0570*/  STG.E desc[UR6][R2.64], R9 ;  /* 0x0000000902007986 */ /* 0x020fe2000c101906 */
[----:B------:R-:W-:Y:S05]  /*0580*/  EXIT ;  /* 0x000000000000794d */ /* 0x000fea0003800000 */
.L_x_36:
        /* <DEDUP_REMOVED lines=15> */
.L_x_59:


//--------------------- .text._Z19wiAtomicOnGlobalMemIfEvPT_ii --------------------------
	.section	.text._Z19wiAtomicOnGlobalMemIfEvPT_ii,"ax",@progbits
	.align	128
        .global         _Z19wiAtomicOnGlobalMemIfEvPT_ii
        .type           _Z19wiAtomicOnGlobalMemIfEvPT_ii,@function
        .size           _Z19wiAtomicOnGlobalMemIfEvPT_ii,(.L_x_60 - _Z19wiAtomicOnGlobalMemIfEvPT_ii)
        .other          _Z19wiAtomicOnGlobalMemIfEvPT_ii,@"STO_CUDA_ENTRY STV_DEFAULT"
_Z19wiAtomicOnGlobalMemIfEvPT_ii:
.text._Z19wiAtomicOnGlobalMemIfEvPT_ii:
        /* <DEDUP_REMOVED lines=8> */
[----:B0-----:R-:W-:Y:S01]  /*0080*/  IADD3 R2, PT, PT, R0, 0xffffffe, RZ ;  /* 0x0ffffffe00027810 */ /* 0x001fe20007ffe0ff */
[----:B-1----:R-:W-:Y:S01]  /*0090*/  IMAD R0, R4, UR4, R5 ;  /* 0x0000000404007c24 */ /* 0x002fe2000f8e0205 */
[----:B------:R-:W0:Y:S04]  /*00a0*/  LDCU.64 UR4, c[0x0][0x358] ;  /* 0x00006b00ff0477ac */ /* 0x000e280008000a00 */
[----:B------:R1:W2:Y:S02]  /*00b0*/  F2I.FTZ.U32.TRUNC.NTZ R3, R2 ;  /* 0x0000000200037305 */ /* 0x0002a4000021f000 */
[----:B-1----:R-:W-:Y:S01]  /*00c0*/  IMAD.MOV.U32 R2, RZ, RZ, RZ ;  /* 0x000000ffff027224 */ /* 0x002fe200078e00ff */
[----:B--2---:R-:W-:-:S05]  /*00d0*/  IADD3 R7, PT, PT, RZ, -R3, RZ ;  /* 0x80000003ff077210 */ /* 0x004fca0007ffe0ff */
[----:B------:R-:W-:-:S04]  /*00e0*/  IMAD R7, R7, UR6, RZ ;  /* 0x0000000607077c24 */ /* 0x000fc8000f8e02ff */
[----:B------:R-:W-:-:S06]  /*00f0*/  IMAD.HI.U32 R3, R3, R7, R2 ;  /* 0x0000000703037227 */ /* 0x000fcc00078e0002 */
[----:B------:R-:W-:-:S05]  /*0100*/  IMAD.HI.U32 R5, R3, R0, RZ ;  /* 0x0000000003057227 */ /* 0x000fca00078e00ff */
[----:B------:R-:W-:-:S05]  /*0110*/  IADD3 R3, PT, PT, -R5, RZ, RZ ;  /* 0x000000ff05037210 */ /* 0x000fca0007ffe1ff */
[----:B------:R-:W-:Y:S01]  /*0120*/  IMAD R4, R3, UR6, R0 ;  /* 0x0000000603047c24 */ /* 0x000fe2000f8e0200 */
[----:B------:R-:W-:Y:S01]  /*0130*/  LOP3.LUT R0, R0, 0x1, RZ, 0xc0, !PT ;  /* 0x0000000100007812 */ /* 0x000fe200078ec0ff */
[----:B------:R-:W1:Y:S03]  /*0140*/  LDC.64 R2, c[0x0][0x380] ;  /* 0x0000e000ff027b82 */ /* 0x000e660000000a00 */
[----:B------:R-:W-:Y:S02]  /*0150*/  ISETP.GE.U32.AND P0, PT, R4, UR6, PT ;  /* 0x0000000604007c0c */ /* 0x000fe4000bf06070 */
[----:B------:R-:W-:-:S11]  /*0160*/  I2FP.F32.U32 R7, R0 ;  /* 0x0000000000077245 */ /* 0x000fd60000201000 */
[----:B------:R-:W-:Y:S01]  /*0170*/  @P0 VIADD R4, R4, -UR6 ;  /* 0x8000000604040c36 */ /* 0x000fe20008000000 */
[----:B------:R-:W-:-:S04]  /*0180*/  @P0 IADD3 R5, PT, PT, R5, 0x1, RZ ;  /* 0x0000000105050810 */ /* 0x000fc80007ffe0ff */
[----:B------:R-:W-:-:S13]  /*0190*/  ISETP.GE.U32.AND P1, PT, R4, UR6, PT ;  /* 0x0000000604007c0c */ /* 0x000fda000bf26070 */
[----:B------:R-:W-:Y:S01]  /*01a0*/  @P1 VIADD R5, R5, 0x1 ;  /* 0x0000000105051836 */ /* 0x000fe20000000000 */
[----:B------:R-:W-:-:S05]  /*01b0*/  @!P2 LOP3.LUT R5, RZ, UR6, RZ, 0x33, !PT ;  /* 0x00000006ff05ac12 */ /* 0x000fca000f8e33ff */
[----:B-1----:R-:W-:-:S05]  /*01c0*/  IMAD.WIDE.U32 R2, R5, 0x4, R2 ;  /* 0x0000000405027825 */ /* 0x002fca00078e0002 */
[----:B0-----:R-:W-:Y:S01]  /*01d0*/  REDG.E.ADD.F32.FTZ.RN.STRONG.GPU desc[UR4][R2.64], R7 ;  /* 0x00000007020079a6 */ /* 0x001fe2000c12f304 */
[----:B------:R-:W-:Y:S05]  /*01e0*/  EXIT ;  /* 0x000000000000794d */ /* 0x000fea0003800000 */
.L_x_37:
        /* <DEDUP_REMOVED lines=9> */
.L_x_60:


//--------------------- .text._Z19woAtomicOnGlobalMemIiEvPT_ii --------------------------
	.section	.text._Z19woAtomicOnGlobalMemIiEvPT_ii,"ax",@progbits
	.align	128
        .global         _Z19woAtomicOnGlobalMemIiEvPT_ii
        .type           _Z19woAtomicOnGlobalMemIiEvPT_ii,@function
        .size           _Z19woAtomicOnGlobalMemIiEvPT_ii,(.L_x_61 - _Z19woAtomicOnGlobalMemIiEvPT_ii)
        .other          _Z19woAtomicOnGlobalMemIiEvPT_ii,@"STO_CUDA_ENTRY STV_DEFAULT"
_Z19woAtomicOnGlobalMemIiEvPT_ii:
.text._Z19woAtomicOnGlobalMemIiEvPT_ii:
[----:B------:R-:W-:Y:S01]  /*0000*/  LDC R1, c[0x0][0x37c] ;  /* 0x0000df00ff017b82 */ /* 0x000fe20000000800 */
[----:B------:R-:W0:Y:S07]  /*0010*/  S2R R0, SR_TID.X ;  /* 0x0000000000007919 */ /* 0x000e2e0000002100 */
[----:B------:R-:W0:Y:S01]  /*0020*/  S2UR UR4, SR_CTAID.X ;  /* 0x00000000000479c3 */ /* 0x000e220000002500 */
[----:B------:R-:W1:Y:S07]  /*0030*/  LDCU UR5, c[0x0][0x388] ;  /* 0x00007100ff0577ac */ /* 0x000e6e0008000800 */
[----:B------:R-:W0:Y:S02]  /*0040*/  LDC R5, c[0x0][0x360] ;  /* 0x0000d800ff057b82 */ /* 0x000e240000000800 */
[----:B0-----:R-:W-:-:S04]  /*0050*/  IMAD R5, R5, UR4, R0 ;  /* 0x0000000405057c24 */ /* 0x001fc8000f8e0200 */
[----:B-1----:R-:W-:-:S04]  /*0060*/  IMAD R0, R5, UR5, RZ ;  /* 0x0000000505007c24 */ /* 0x002fc8000f8e02ff */
[----:B------:R-:W-:-:S05]  /*0070*/  VIADD R7, R0, UR5 ;  /* 0x0000000500077c36 */ /* 0x000fca0008000000 */
[----:B------:R-:W-:-:S13]  /*0080*/  ISETP.GE.U32.AND P0, PT, R0, R7, PT ;  /* 0x000000070000720c */ /* 0x000fda0003f06070 */
[----:B------:R-:W-:Y:S05]  /*0090*/  @P0 EXIT ;  /* 0x000000000000094d */ /* 0x000fea0003800000 */
[----:B------:R-:W0:Y:S01]  /*00a0*/  LDC.64 R2, c[0x0][0x380] ;  /* 0x0000e000ff027b82 */ /* 0x000e220000000a00 */
[----:B------:R-:W1:Y:S01]  /*00b0*/  LDCU.64 UR6, c[0x0][0x358] ;  /* 0x00006b00ff0677ac */ /* 0x000e620008000a00 */
[----:B0-----:R-:W-:-:S05]  /*00c0*/  IMAD.WIDE.U32 R2, R5, 0x4, R2 ;  /* 0x0000000405027825 */ /* 0x001fca00078e0002 */
[----:B-1----:R0:W5:Y:S01]  /*00d0*/  LDG.E R5, desc[UR6][R2.64] ;  /* 0x0000000602057981 */ /* 0x002162000c1e1900 */
[----:B------:R-:W-:-:S09]  /*00e0*/  ULOP3.LUT UP0, UR4, UR5, 0x3, URZ, 0xc0, !UPT ;  /* 0x0000000305047892 */ /* 0x000fd2000f80c0ff */
[----:B0-----:R-:W-:Y:S05]  /*00f0*/  BRA.U !UP0, `(.L_x_38) ;  /* 0x00000001081c7547 */ /* 0x001fea000b800000 */
[----:B------:R-:W-:-:S12]  /*0100*/  UIADD3 UR4, UPT, UPT, -UR4, URZ, URZ ;  /* 0x000000ff04047290 */ /* 0x000fd8000fffe1ff */
.L_x_39:
[----:B------:R-:W-:Y:S01]  /*0110*/  UIADD3 UR4, UPT, UPT, UR4, 0x1, URZ ;  /* 0x0000000104047890 */ /* 0x000fe2000fffe0ff */
[C---:B------:R-:W-:Y:S02]  /*0120*/  LOP3.LUT R4, R0.reuse, 0x1, RZ, 0xc0, !PT ;  /* 0x0000000100047812 */ /* 0x040fe400078ec0ff */
[----:B------:R-:W-:Y:S01]  /*0130*/  IADD3 R0, PT, PT, R0, 0x1, RZ ;  /* 0x0000000100007810 */ /* 0x000fe20007ffe0ff */
[----:B------:R-:W-:Y:S02]  /*0140*/  UISETP.NE.AND UP0, UPT, UR4, URZ, UPT ;  /* 0x000000ff0400728c */ /* 0x000fe4000bf05270 */
[----:B-----5:R-:W-:-:S07]  /*0150*/  IMAD.IADD R5, R4, 0x1, R5 ;  /* 0x0000000104057824 */ /* 0x020fce00078e0205 */
[----:B------:R-:W-:Y:S05]  /*0160*/  BRA.U UP0, `(.L_x_39) ;  /* 0xfffffffd00e87547 */ /* 0x000fea000b83ffff */
.L_x_38:
[----:B------:R-:W-:-:S04]  /*0170*/  UIADD3 UR4, UPT, UPT, UR5, -0x1, URZ ;  /* 0xffffffff05047890 */ /* 0x000fc8000fffe0ff */
[----:B------:R-:W-:-:S09]  /*0180*/  UISETP.GE.U32.AND UP0, UPT, UR4, 0x3, UPT ;  /* 0x000000030400788c */ /* 0x000fd2000bf06070 */
[----:B------:R-:W-:Y:S05]  /*0190*/  BRA.U !UP0, `(.L_x_40) ;  /* 0x0000000108207547 */ /* 0x000fea000b800000 */
[----:B------:R-:W-:Y:S01]  /*01a0*/  IMAD.SHL.U32 R4, R0, 0x2, RZ ;  /* 0x0000000200047824 */ /* 0x000fe200078e00ff */
[----:B------:R-:W-:-:S04]  /*01b0*/  IADD3 R0, PT, PT, R7, -0x4, -R0 ;  /* 0xfffffffc07007810 */ /* 0x000fc80007ffe800 */
[----:B------:R-:W-:Y:S02]  /*01c0*/  LOP3.LUT R4, R4, 0x2, RZ, 0xc0, !PT ;  /* 0x0000000204047812 */ /* 0x000fe400078ec0ff */
[----:B------:R-:W-:Y:S02]  /*01d0*/  SHF.R.U32.HI R6, RZ, 0x2, R0 ;  /* 0x00000002ff067819 */ /* 0x000fe40000011600 */
[----:B------:R-:W-:-:S04]  /*01e0*/  LOP3.LUT R7, R4, 0x2, RZ, 0x3c, !PT ;  /* 0x0000000204077812 */ /* 0x000fc800078e3cff */
[----:B------:R-:W-:-:S05]  /*01f0*/  IADD3 R0, PT, PT, R4, R7, RZ ;  /* 0x0000000704007210 */ /* 0x000fca0007ffe0ff */
[----:B-----5:R-:W-:-:S05]  /*0200*/  IMAD R0, R0, R6, R5 ;  /* 0x0000000600007224 */ /* 0x020fca00078e0205 */
[----:B------:R-:W-:-:S07]  /*0210*/  IADD3 R5, PT, PT, R4, R0, R7 ;  /* 0x0000000004057210 */ /* 0x000fce0007ffe007 */
.L_x_40:
[----:B-----5:R-:W-:Y:S01]  /*0220*/  STG.E desc[UR6][R2.64], R5 ;  /* 0x0000000502007986 */ /* 0x020fe2000c101906 */
[----:B------:R-:W-:Y:S05]  /*0230*/  EXIT ;  /* 0x000000000000794d */ /* 0x000fea0003800000 */
.L_x_41:
        /* <DEDUP_REMOVED lines=12> */
.L_x_61:


//--------------------- .text._Z19wiAtomicOnGlobalMemIiEvPT_ii --------------------------
	.section	.text._Z19wiAtomicOnGlobalMemIiEvPT_ii,"ax",@progbits
	.align	128
        .global         _Z19wiAtomicOnGlobalMemIiEvPT_ii
        .type           _Z19wiAtomicOnGlobalMemIiEvPT_ii,@function
        .size           _Z19wiAtomicOnGlobalMemIiEvPT_ii,(.L_x_62 - _Z19wiAtomicOnGlobalMemIiEvPT_ii)
        .other          _Z19wiAtomicOnGlobalMemIiEvPT_ii,@"STO_CUDA_ENTRY STV_DEFAULT"
_Z19wiAtomicOnGlobalMemIiEvPT_ii:
.text._Z19wiAtomicOnGlobalMemIiEvPT_ii:
        /* <DEDUP_REMOVED lines=15> */
[----:B------:R-:W-:Y:S01]  /*00f0*/  IMAD.HI.U32 R3, R3, R7, R2 ;  /* 0x0000000703037227 */ /* 0x000fe200078e0002 */
[----:B------:R-:W-:-:S05]  /*0100*/  LOP3.LUT R7, R0, 0x1, RZ, 0xc0, !PT ;  /* 0x0000000100077812 */ /* 0x000fca00078ec0ff */
[----:B------:R-:W-:-:S05]  /*0110*/  IMAD.HI.U32 R5, R3, R0, RZ ;  /* 0x0000000003057227 */ /* 0x000fca00078e00ff */
[----:B------:R-:W-:-:S05]  /*0120*/  IADD3 R3, PT, PT, -R5, RZ, RZ ;  /* 0x000000ff05037210 */ /* 0x000fca0007ffe1ff */
[----:B------:R-:W-:Y:S02]  /*0130*/  IMAD R4, R3, UR6, R0 ;  /* 0x0000000603047c24 */ /* 0x000fe4000f8e0200 */
[----:B------:R-:W1:Y:S03]  /*0140*/  LDC.64 R2, c[0x0][0x380] ;  /* 0x0000e000ff027b82 */ /* 0x000e660000000a00 */
[----:B------:R-:W-:-:S13]  /*0150*/  ISETP.GE.U32.AND P0, PT, R4, UR6, PT ;  /* 0x0000000604007c0c */ /* 0x000fda000bf06070 */
[----:B------:R-:W-:Y:S01]  /*0160*/  @P0 VIADD R4, R4, -UR6 ;  /* 0x8000000604040c36 */ /* 0x000fe20008000000 */
[----:B------:R-:W-:-:S04]  /*0170*/  @P0 IADD3 R5, PT, PT, R5, 0x1, RZ ;  /* 0x0000000105050810 */ /* 0x000fc80007ffe0ff */
[----:B------:R-:W-:-:S13]  /*0180*/  ISETP.GE.U32.AND P1, PT, R4, UR6, PT ;  /* 0x0000000604007c0c */ /* 0x000fda000bf26070 */
[----:B------:R-:W-:Y:S01]  /*0190*/  @P1 VIADD R5, R5, 0x1 ;  /* 0x0000000105051836 */ /* 0x000fe20000000000 */
[----:B------:R-:W-:-:S05]  /*01a0*/  @!P2 LOP3.LUT R5, RZ, UR6, RZ, 0x33, !PT ;  /* 0x00000006ff05ac12 */ /* 0x000fca000f8e33ff */
[----:B-1----:R-:W-:-:S05]  /*01b0*/  IMAD.WIDE.U32 R2, R5, 0x4, R2 ;  /* 0x0000000405027825 */ /* 0x002fca00078e0002 */
[----:B0-----:R-:W-:Y:S01]  /*01c0*/  REDG.E.ADD.STRONG.GPU desc[UR4][R2.64], R7 ;  /* 0x000000070200798e */ /* 0x001fe2000c12e104 */
[----:B------:R-:W-:Y:S05]  /*01d0*/  EXIT ;  /* 0x000000000000794d */ /* 0x000fea0003800000 */
.L_x_42:
        /* <DEDUP_REMOVED lines=10> */
.L_x_62:


//--------------------- .text._Z19woAtomicOnGlobalMemIdEvPT_ii --------------------------
	.section	.text._Z19woAtomicOnGlobalMemIdEvPT_ii,"ax",@progbits
	.align	128
        .global         _Z19woAtomicOnGlobalMemIdEvPT_ii
        .type           _Z19woAtomicOnGlobalMemIdEvPT_ii,@function
        .size           _Z19woAtomicOnGlobalMemIdEvPT_ii,(.L_x_63 - _Z19woAtomicOnGlobalMemIdEvPT_ii)
        .other          _Z19woAtomicOnGlobalMemIdEvPT_ii,@"STO_CUDA_ENTRY STV_DEFAULT"
_Z19woAtomicOnGlobalMemIdEvPT_ii:
.text._Z19woAtomicOnGlobalMemIdEvPT_ii:
        /* <DEDUP_REMOVED lines=13> */
[----:B-1----:R0:W5:Y:S01]  /*00d0*/  LDG.E.64 R8, desc[UR6][R2.64] ;  /* 0x0000000602087981 */ /* 0x002162000c1e1b00 */
[----:B------:R-:W-:-:S09]  /*00e0*/  ULOP3.LUT UP0, UR4, UR5, 0x3, URZ, 0xc0, !UPT ;  /* 0x0000000305047892 */ /* 0x000fd2000f80c0ff */
[----:B0-----:R-:W-:Y:S05]  /*00f0*/  BRA.U !UP0, `(.L_x_43) ;  /* 0x0000000108207547 */ /* 0x001fea000b800000 */
[----:B------:R-:W-:-:S12]  /*0100*/  UIADD3 UR4, UPT, UPT, -UR4, URZ, URZ ;  /* 0x000000ff04047290 */ /* 0x000fd8000fffe1ff */
.L_x_44:
[C---:B------:R-:W-:Y:S01]  /*0110*/  LOP3.LUT R4, R0.reuse, 0x1, RZ, 0xc0, !PT ;  /* 0x0000000100047812 */ /* 0x040fe200078ec0ff */
[----:B------:R-:W-:Y:S01]  /*0120*/  UIADD3 UR4, UPT, UPT, UR4, 0x1, URZ ;  /* 0x0000000104047890 */ /* 0x000fe2000fffe0ff */
[----:B------:R-:W-:-:S03]  /*0130*/  VIADD R0, R0, 0x1 ;  /* 0x0000000100007836 */ /* 0x000fc60000000000 */
[----:B------:R-:W-:Y:S01]  /*0140*/  UISETP.NE.AND UP0, UPT, UR4, URZ, UPT ;  /* 0x000000ff0400728c */ /* 0x000fe2000bf05270 */
[----:B------:R-:W0:Y:S02]  /*0150*/  I2F.F64.U32 R4, R4 ;  /* 0x0000000400047312 */ /* 0x000e240000201800 */
[----:B0----5:R-:W-:-:S06]  /*0160*/  DADD R8, R4, R8 ;  /* 0x0000000004087229 */ /* 0x021fcc0000000008 */
[----:B------:R-:W-:Y:S05]  /*0170*/  BRA.U UP0, `(.L_x_44) ;  /* 0xfffffffd00e47547 */ /* 0x000fea000b83ffff */
.L_x_43:
[----:B------:R-:W-:-:S04]  /*0180*/  UIADD3 UR4, UPT, UPT, UR5, -0x1, URZ ;  /* 0xffffffff05047890 */ /* 0x000fc8000fffe0ff */
[----:B------:R-:W-:-:S09]  /*0190*/  UISETP.GE.U32.AND UP0, UPT, UR4, 0x3, UPT ;  /* 0x000000030400788c */ /* 0x000fd2000bf06070 */
[----:B------:R-:W-:Y:S05]  /*01a0*/  BRA.U !UP0, `(.L_x_45) ;  /* 0x0000000108ec7547 */ /* 0x000fea000b800000 */
[C---:B------:R-:W-:Y:S01]  /*01b0*/  LOP3.LUT R6, R0.reuse, 0x1, RZ, 0xc0, !PT ;  /* 0x0000000100067812 */ /* 0x040fe200078ec0ff */
[----:B------:R-:W-:Y:S01]  /*01c0*/  BSSY.RECONVERGENT B0, `(.L_x_45) ;  /* 0x0000039000007945 */ /* 0x000fe20003800200 */
[C---:B------:R-:W-:Y:S01]  /*01d0*/  LOP3.LUT R4, R0.reuse, 0x1, RZ, 0xc, !PT ;  /* 0x0000000100047812 */ /* 0x040fe200078e0cff */
[----:B------:R-:W-:-:S03]  /*01e0*/  IMAD.IADD R0, R0, 0x1, -R11 ;  /* 0x0000000100007824 */ /* 0x000fc600078e0a0b */
[----:B------:R-:W0:Y:S02]  /*01f0*/  I2F.F64.U32 R6, R6 ;  /* 0x0000000600067312 */ /* 0x000e240000201800 */
[----:B------:R-:W-:-:S06]  /*0200*/  ISETP.GE.AND P0, PT, R0, RZ, PT ;  /* 0x000000ff0000720c */ /* 0x000fcc0003f06270 */
[----:B------:R-:W1:Y:S07]  /*0210*/  I2F.F64.U32 R4, R4 ;  /* 0x0000000400047312 */ /* 0x000e6e0000201800 */
[----:B0-----:R-:W-:Y:S05]  /*0220*/  @P0 BRA `(.L_x_46) ;  /* 0x0000000000ac0947 */ /* 0x001fea0003800000 */
[----:B------:R-:W-:Y:S01]  /*0230*/  IMAD.MOV R10, RZ, RZ, -R0 ;  /* 0x000000ffff0a7224 */ /* 0x000fe200078e0a00 */
[----:B------:R-:W-:Y:S01]  /*0240*/  BSSY.RECONVERGENT B1, `(.L_x_47) ;  /* 0x0000018000017945 */ /* 0x000fe20003800200 */
[----:B------:R-:W-:-:S03]  /*0250*/  PLOP3.LUT P0, PT, PT, PT, PT, 0x80, 0x8 ;  /* 0x000000000008781c */ /* 0x000fc60003f0f070 */
[----:B------:R-:W-:-:S13]  /*0260*/  ISETP.GT.AND P1, PT, R10, 0xc, PT ;  /* 0x0000000c0a00780c */ /* 0x000fda0003f24270 */
[----:B------:R-:W-:Y:S05]  /*0270*/  @!P1 BRA `(.L_x_48) ;  /* 0x0000000000509947 */ /* 0x000fea0003800000 */
[----:B------:R-:W-:-:S13]  /*0280*/  PLOP3.LUT P0, PT, PT, PT, PT, 0x8, 0x80 ;  /* 0x000000000080781c */ /* 0x000fda0003f0e170 */
.L_x_49:
[----:B-----5:R-:W-:Y:S01]  /*0290*/  DADD R8, R6, R8 ;  /* 0x0000000006087229 */ /* 0x020fe20000000008 */
[----:B------:R-:W-:-:S05]  /*02a0*/  VIADD R0, R0, 0x10 ;  /* 0x0000001000007836 */ /* 0x000fca0000000000 */
[----:B------:R-:W-:Y:S02]  /*02b0*/  ISETP.GE.AND P1, PT, R0, -0xc, PT ;  /* 0xfffffff40000780c */ /* 0x000fe40003f26270 */
[----:B-1----:R-:W-:-:S08]  /*02c0*/  DADD R8, R4, R8 ;  /* 0x0000000004087229 */ /* 0x002fd00000000008 */
[----:B------:R-:W-:-:S08]  /*02d0*/  DADD R8, R6, R8 ;  /* 0x0000000006087229 */ /* 0x000fd00000000008 */
        /* <DEDUP_REMOVED lines=12> */
[----:B------:R-:W-:Y:S01]  /*03a0*/  DADD R8, R4, R8 ;  /* 0x0000000004087229 */ /* 0x000fe20000000008 */
[----:B------:R-:W-:Y:S10]  /*03b0*/  @!P1 BRA `(.L_x_49) ;  /* 0xfffffffc00b49947 */ /* 0x000ff4000383ffff */
.L_x_48:
[----:B------:R-:W-:Y:S05]  /*03c0*/  BSYNC.RECONVERGENT B1 ;  /* 0x0000000000017941 */ /* 0x000fea0003800200 */
.L_x_47:
[----:B------:R-:W-:Y:S01]  /*03d0*/  IMAD.MOV R10, RZ, RZ, -R0 ;  /* 0x000000ffff0a7224 */ /* 0x000fe200078e0a00 */
[----:B------:R-:W-:Y:S04]  /*03e0*/  BSSY.RECONVERGENT B1, `(.L_x_50) ;  /* 0x000000d000017945 */ /* 0x000fe80003800200 */
[----:B------:R-:W-:-:S13]  /*03f0*/  ISETP.GT.AND P1, PT, R10, 0x4, PT ;  /* 0x000000040a00780c */ /* 0x000fda0003f24270 */
[----:B------:R-:W-:Y:S05]  /*0400*/  @!P1 BRA `(.L_x_51) ;  /* 0x0000000000289947 */ /* 0x000fea0003800000 */
[----:B-----5:R-:W-:Y:S01]  /*0410*/  DADD R8, R8, R6 ;  /* 0x0000000008087229 */ /* 0x020fe20000000006 */
[----:B------:R-:W-:Y:S01]  /*0420*/  PLOP3.LUT P0, PT, PT, PT, PT, 0x8, 0x80 ;  /* 0x000000000080781c */ /* 0x000fe20003f0e170 */
[----:B------:R-:W-:-:S06]  /*0430*/  VIADD R0, R0, 0x8 ;  /* 0x0000000800007836 */ /* 0x000fcc0000000000 */
[----:B-1----:R-:W-:-:S08]  /*0440*/  DADD R8, R4, R8 ;  /* 0x0000000004087229 */ /* 0x002fd00000000008 */
[----:B------:R-:W-:-:S08]  /*0450*/  DADD R8, R6, R8 ;  /* 0x0000000006087229 */ /* 0x000fd00000000008 */
[----:B------:R-:W-:-:S08]  /*0460*/  DADD R8, R4, R8 ;  /* 0x0000000004087229 */ /* 0x000fd00000000008 */
[----:B------:R-:W-:-:S08]  /*0470*/  DADD R8, R6, R8 ;  /* 0x0000000006087229 */ /* 0x000fd00000000008 */
[----:B------:R-:W-:-:S08]  /*0480*/  DADD R8, R4, R8 ;  /* 0x0000000004087229 */ /* 0x000fd00000000008 */
[----:B------:R-:W-:-:S08]  /*0490*/  DADD R8, R6, R8 ;  /* 0x0000000006087229 */ /* 0x000fd00000000008 */
[----:B------:R-:W-:-:S11]  /*04a0*/  DADD R8, R4, R8 ;  /* 0x0000000004087229 */ /* 0x000fd60000000008 */
.L_x_51:
[----:B------:R-:W-:Y:S05]  /*04b0*/  BSYNC.RECONVERGENT B1 ;  /* 0x0000000000017941 */ /* 0x000fea0003800200 */
.L_x_50:
[----:B------:R-:W-:-:S13]  /*04c0*/  ISETP.NE.OR P0, PT, R0, RZ, P0 ;  /* 0x000000ff0000720c */ /* 0x000fda0000705670 */
[----:B------:R-:W-:Y:S05]  /*04d0*/  @!P0 BRA `(.L_x_52) ;  /* 0x00000000001c8947 */ /* 0x000fea0003800000 */
.L_x_46:
[----:B-----5:R-:W-:Y:S01]  /*04e0*/  DADD R8, R6, R8 ;  /* 0x0000000006087229 */ /* 0x020fe20000000008 */
[----:B------:R-:W-:-:S05]  /*04f0*/  VIADD R0, R0, 0x4 ;  /* 0x0000000400007836 */ /* 0x000fca0000000000 */
[----:B------:R-:W-:Y:S02]  /*0500*/  ISETP.NE.AND P0, PT, R0, RZ, PT ;  /* 0x000000ff0000720c */ /* 0x000fe40003f05270 */
[----:B-1----:R-:W-:-:S08]  /*0510*/  DADD R8, R4, R8 ;  /* 0x0000000004087229 */ /* 0x002fd00000000008 */
[----:B------:R-:W-:-:S08]  /*0520*/  DADD R8, R6, R8 ;  /* 0x0000000006087229 */ /* 0x000fd00000000008 */
[----:B------:R-:W-:Y:S01]  /*0530*/  DADD R8, R4, R8 ;  /* 0x0000000004087229 */ /* 0x000fe20000000008 */
[----:B------:R-:W-:Y:S10]  /*0540*/  @P0 BRA `(.L_x_46) ;  /* 0xfffffffc00e40947 */ /* 0x000ff4000383ffff */
.L_x_52:
[----:B------:R-:W-:Y:S05]  /*0550*/  BSYNC.RECONVERGENT B0 ;  /* 0x0000000000007941 */ /* 0x000fea0003800200 */
.L_x_45:
[----:B-----5:R-:W-:Y:S01]  /*0560*/  STG.E.64 desc[UR6][R2.64], R8 ;  /* 0x0000000802007986 */ /* 0x020fe2000c101b06 */
[----:B------:R-:W-:Y:S05]  /*0570*/  EXIT ;  /* 0x000000000000794d */ /* 0x000fea0003800000 */
.L_x_53:
        /* <DEDUP_REMOVED lines=16> */
.L_x_63:


//--------------------- .text._Z19wiAtomicOnGlobalMemIdEvPT_ii --------------------------
	.section	.text._Z19wiAtomicOnGlobalMemIdEvPT_ii,"ax",@progbits
	.align	128
        .global         _Z19wiAtomicOnGlobalMemIdEvPT_ii
        .type           _Z19wiAtomicOnGlobalMemIdEvPT_ii,@function
        .size           _Z19wiAtomicOnGlobalMemIdEvPT_ii,(.L_x_64 - _Z19wiAtomicOnGlobalMemIdEvPT_ii)
        .other          _Z19wiAtomicOnGlobalMemIdEvPT_ii,@"STO_CUDA_ENTRY STV_DEFAULT"
_Z19wiAtomicOnGlobalMemIdEvPT_ii:
.text._Z19wiAtomicOnGlobalMemIdEvPT_ii:
        /* <DEDUP_REMOVED lines=18> */
[----:B------:R-:W-:Y:S02]  /*0120*/  IMAD R4, R3, UR6, R0 ;  /* 0x0000000603047c24 */ /* 0x000fe4000f8e0200 */
[----:B------:R-:W1:Y:S03]  /*0130*/  LDC.64 R2, c[0x0][0x380] ;  /* 0x0000e000ff027b82 */ /* 0x000e660000000a00 */
[----:B------:R-:W-:-:S13]  /*0140*/  ISETP.GE.U32.AND P0, PT, R4, UR6, PT ;  /* 0x0000000604007c0c */ /* 0x000fda000bf06070 */
[----:B------:R-:W-:Y:S01]  /*0150*/  @P0 VIADD R4, R4, -UR6 ;  /* 0x8000000604040c36 */ /* 0x000fe20008000000 */
[----:B------:R-:W-:-:S04]  /*0160*/  @P0 IADD3 R7, PT, PT, R7, 0x1, RZ ;  /* 0x0000000107070810 */ /* 0x000fc80007ffe0ff */
[----:B------:R-:W-:Y:S02]  /*0170*/  ISETP.GE.U32.AND P1, PT, R4, UR6, PT ;  /* 0x0000000604007c0c */ /* 0x000fe4000bf26070 */
[----:B------:R-:W-:-:S06]  /*0180*/  LOP3.LUT R4, R0, 0x1, RZ, 0xc0, !PT ;  /* 0x0000000100047812 */ /* 0x000fcc00078ec0ff */
[----:B------:R-:W0:Y:S05]  /*0190*/  I2F.F64.U32 R4, R4 ;  /* 0x0000000400047312 */ /* 0x000e2a0000201800 */
[----:B------:R-:W-:Y:S01]  /*01a0*/  @P1 VIADD R7, R7, 0x1 ;  /* 0x0000000107071836 */ /* 0x000fe20000000000 */
[----:B------:R-:W-:-:S05]  /*01b0*/  @!P2 LOP3.LUT R7, RZ, UR6, RZ, 0x33, !PT ;  /* 0x00000006ff07ac12 */ /* 0x000fca000f8e33ff */
[----:B-1----:R-:W-:-:S05]  /*01c0*/  IMAD.WIDE.U32 R2, R7, 0x8, R2 ;  /* 0x0000000807027825 */ /* 0x002fca00078e0002 */
[----:B0-----:R-:W-:Y:S01]  /*01d0*/  REDG.E.ADD.F64.RN.STRONG.GPU desc[UR4][R2.64], R4 ;  /* 0x00000004020079a6 */ /* 0x001fe2000c12ff04 */
[----:B------:R-:W-:Y:S05]  /*01e0*/  EXIT ;  /* 0x000000000000794d */ /* 0x000fea0003800000 */
.L_x_54:
        /* <DEDUP_REMOVED lines=9> */
.L_x_64:


//--------------------- .nv.shared.reserved.0     --------------------------
	.section	.nv.shared.reserved.0,"aw",@nobits
	.weak		__nv_reservedSMEM_offset_0_alias
	.size		__nv_reservedSMEM_offset_0_alias, 0, 64
	.other		__nv_reservedSMEM_offset_0_alias,@"STO_CUDA_RESERVED_SHARED STV_DEFAULT"
__nv_reservedSMEM_offset_0_alias:
	.zero		0
	.zero		64


//--------------------- .nv.constant0._Z19woAtomicOnGlobalMemI13__nv_bfloat16EvPT_ii --------------------------
	.section	.nv.constant0._Z19woAtomicOnGlobalMemI13__nv_bfloat16EvPT_ii,"a",@progbits
	.sectionflags	@""
	.align	4
.nv.constant0._Z19woAtomicOnGlobalMemI13__nv_bfloat16EvPT_ii:
	.zero		912


//--------------------- .nv.constant0._Z19wiAtomicOnGlobalMemI13__nv_bfloat16EvPT_ii --------------------------
	.section	.nv.constant0._Z19wiAtomicOnGlobalMemI13__nv_bfloat16EvPT_ii,"a",@progbits
	.sectionflags	@""
	.align	4
.nv.constant0._Z19wiAtomicOnGlobalMemI13__nv_bfloat16EvPT_ii:
	.zero		912


//--------------------- .nv.constant0._Z19woAtomicOnGlobalMemI6__halfEvPT_ii --------------------------
	.section	.nv.constant0._Z19woAtomicOnGlobalMemI6__halfEvPT_ii,"a",@progbits
	.sectionflags	@""
	.align	4
.nv.constant0._Z19woAtomicOnGlobalMemI6__halfEvPT_ii:
	.zero		912


//--------------------- .nv.constant0._Z19wiAtomicOnGlobalMemI6__halfEvPT_ii --------------------------
	.section	.nv.constant0._Z19wiAtomicOnGlobalMemI6__halfEvPT_ii,"a",@progbits
	.sectionflags	@""
	.align	4
.nv.constant0._Z19wiAtomicOnGlobalMemI6__halfEvPT_ii:
	.zero		912


//--------------------- .nv.constant0._Z19woAtomicOnGlobalMemIfEvPT_ii --------------------------
	.section	.nv.constant0._Z19woAtomicOnGlobalMemIfEvPT_ii,"a",@progbits
	.sectionflags	@""
	.align	4
.nv.constant0._Z19woAtomicOnGlobalMemIfEvPT_ii:
	.zero		912


//--------------------- .nv.constant0._Z19wiAtomicOnGlobalMemIfEvPT_ii --------------------------
	.section	.nv.constant0._Z19wiAtomicOnGlobalMemIfEvPT_ii,"a",@progbits
	.sectionflags	@""
	.align	4
.nv.constant0._Z19wiAtomicOnGlobalMemIfEvPT_ii:
	.zero		912


//--------------------- .nv.constant0._Z19woAtomicOnGlobalMemIiEvPT_ii --------------------------
	.section	.nv.constant0._Z19woAtomicOnGlobalMemIiEvPT_ii,"a",@progbits
	.sectionflags	@""
	.align	4
.nv.constant0._Z19woAtomicOnGlobalMemIiEvPT_ii:
	.zero		912


//--------------------- .nv.constant0._Z19wiAtomicOnGlobalMemIiEvPT_ii --------------------------
	.section	.nv.constant0._Z19wiAtomicOnGlobalMemIiEvPT_ii,"a",@progbits
	.sectionflags	@""
	.align	4
.nv.constant0._Z19wiAtomicOnGlobalMemIiEvPT_ii:
	.zero		912


//--------------------- .nv.constant0._Z19woAtomicOnGlobalMemIdEvPT_ii --------------------------
	.section	.nv.constant0._Z19woAtomicOnGlobalMemIdEvPT_ii,"a",@progbits
	.sectionflags	@""
	.align	4
.nv.constant0._Z19woAtomicOnGlobalMemIdEvPT_ii:
	.zero		912


//--------------------- .nv.constant0._Z19wiAtomicOnGlobalMemIdEvPT_ii --------------------------
	.section	.nv.constant0._Z19wiAtomicOnGlobalMemIdEvPT_ii,"a",@progbits
	.sectionflags	@""
	.align	4
.nv.constant0._Z19wiAtomicOnGlobalMemIdEvPT_ii:
	.zero		912


//--------------------- SYMBOLS --------------------------

	.type		.nv.reservedSmem.offset0,@object
	.size		.nv.reservedSmem.offset0,0x4
